	.target	sm_90a

	.elftype	@"ET_EXEC"


//--------------------- .note.nv.tkinfo           --------------------------
	.section	.note.nv.tkinfo,"",@"SHT_NOTE"
	.sectionflags	@"SHF_NOTE_NV_TKINFO"
	.tkinfo
        /*0018*/ 	.word	0x00000002
        /*0030*/ 	.string	""
        /*0030*/ 	.string	"ptxas"
        /*0030*/ 	.string	"Cuda compilation tools, release 13.0, V13.0.88"
        /*0030*/ 	.string	"Build cuda_13.0.r13.0/compiler.36424714_0"
        /*0030*/ 	.string	"-arch sm_90a -m 64 "



//--------------------- .note.nv.cuinfo           --------------------------
	.section	.note.nv.cuinfo,"",@"SHT_NOTE"
	.sectionflags	@"SHF_NOTE_NV_CUINFO"
        /*0018*/ 	.short	0x0002
        /*001a*/ 	.short	0x005a
        /*001c*/ 	.short	0x0082
	.zero		2


//--------------------- .nv.info                  --------------------------
	.section	.nv.info,"",@"SHT_CUDA_INFO"
	.align	4


	//----- nvinfo : EIATTR_REGCOUNT
	.align		4
        /*0000*/ 	.byte	0x04, 0x2f
        /*0002*/ 	.short	(.L_18 - .L_17)
	.align		4
.L_17:
        /*0004*/ 	.word	index@(_ZN7cutlass13device_kernelINS_4gemm6kernel13GemmUniversalIN4cute5tupleIJiiiiEEENS1_10collective13CollectiveMmaINS1_34MainloopSm90TmaGmmaWarpSpecializedILi4ENS5_IJNS4_1CILi1EEESB_SB_EEENS1_35KernelTmaWarpSpecializedCooperativeEEENS5_IJNSA_ILi128EEENSA_ILi256EEENSA_ILi64EEEEEENS_6half_tENS5_IJlSB_lEEESJ_SK_NS4_8TiledMMAINS4_8MMA_AtomIJNS4_4SM904GMMA26MMA_64x256x16_F32F16F16_SSILNSO_5MajorE0ELSQ_0ELNSO_7ScaleInE1ELSR_1EEEEEENS4_6LayoutINS5_IJNSA_ILi2EEESB_SB_EEENS5_IJSB_NSA_ILi0EEESX_EEEEENS5_IJNS4_10UnderscoreES10_S10_EEEEENS4_13SM90_TMA_LOADENS4_14ComposedLayoutINS4_7SwizzleILi3ELi4ELi3EEENS4_18smem_ptr_flag_bitsILi16EEENSU_INS5_IJNSA_ILi8EEESH_EEENS5_IJSH_SB_EEEEEEEvNS4_8identityES13_S1D_vS1E_EENS_8epilogue10collective18CollectiveEpilogueINS1G_22Sm90TmaWarpSpecializedILi4ELi2ELi16ELb1ELb0EEEJSI_NS5_IJSF_NSA_ILi32EEEEEESJ_SK_SJ_SK_NS1G_6fusion15FusionCallbacksIS1K_NS1N_13LinCombEltActINS1G_6thread4ReLuESJ_fSJ_fLNS_15FloatRoundStyleE2EEESI_S1M_JEEES13_NS14_INS15_ILi2ELi4ELi3EEES18_NSU_INS5_IJS19_S1L_EEENS5_IJS1L_SB_EEEEEEENS4_17SM75_U32x4_LDSM_NENS4_14SM90_TMA_STOREES1Z_NS4_17SM90_U32x4_STSM_NENS4_9Copy_AtomIJS22_SJ_EEEvEEEvvEEEEvNT_6ParamsE)
        /*0008*/ 	.word	0x000000a8


	//----- nvinfo : EIATTR_FRAME_SIZE
	.align		4
.L_18:
        /*000c*/ 	.byte	0x04, 0x11
        /*000e*/ 	.short	(.L_20 - .L_19)
	.align		4
.L_19:
        /*0010*/ 	.word	index@(_ZN7cutlass13device_kernelINS_4gemm6kernel13GemmUniversalIN4cute5tupleIJiiiiEEENS1_10collective13CollectiveMmaINS1_34MainloopSm90TmaGmmaWarpSpecializedILi4ENS5_IJNS4_1CILi1EEESB_SB_EEENS1_35KernelTmaWarpSpecializedCooperativeEEENS5_IJNSA_ILi128EEENSA_ILi256EEENSA_ILi64EEEEEENS_6half_tENS5_IJlSB_lEEESJ_SK_NS4_8TiledMMAINS4_8MMA_AtomIJNS4_4SM904GMMA26MMA_64x256x16_F32F16F16_SSILNSO_5MajorE0ELSQ_0ELNSO_7ScaleInE1ELSR_1EEEEEENS4_6LayoutINS5_IJNSA_ILi2EEESB_SB_EEENS5_IJSB_NSA_ILi0EEESX_EEEEENS5_IJNS4_10UnderscoreES10_S10_EEEEENS4_13SM90_TMA_LOADENS4_14ComposedLayoutINS4_7SwizzleILi3ELi4ELi3EEENS4_18smem_ptr_flag_bitsILi16EEENSU_INS5_IJNSA_ILi8EEESH_EEENS5_IJSH_SB_EEEEEEEvNS4_8identityES13_S1D_vS1E_EENS_8epilogue10collective18CollectiveEpilogueINS1G_22Sm90TmaWarpSpecializedILi4ELi2ELi16ELb1ELb0EEEJSI_NS5_IJSF_NSA_ILi32EEEEEESJ_SK_SJ_SK_NS1G_6fusion15FusionCallbacksIS1K_NS1N_13LinCombEltActINS1G_6thread4ReLuESJ_fSJ_fLNS_15FloatRoundStyleE2EEESI_S1M_JEEES13_NS14_INS15_ILi2ELi4ELi3EEES18_NSU_INS5_IJS19_S1L_EEENS5_IJS1L_SB_EEEEEEENS4_17SM75_U32x4_LDSM_NENS4_14SM90_TMA_STOREES1Z_NS4_17SM90_U32x4_STSM_NENS4_9Copy_AtomIJS22_SJ_EEEvEEEvvEEEEvNT_6ParamsE)
        /*0014*/ 	.word	0x00000000


	//----- nvinfo : EIATTR_MIN_STACK_SIZE
	.align		4
.L_20:
        /*0018*/ 	.byte	0x04, 0x12
        /*001a*/ 	.short	(.L_22 - .L_21)
	.align		4
.L_21:
        /*001c*/ 	.word	index@(_ZN7cutlass13device_kernelINS_4gemm6kernel13GemmUniversalIN4cute5tupleIJiiiiEEENS1_10collective13CollectiveMmaINS1_34MainloopSm90TmaGmmaWarpSpecializedILi4ENS5_IJNS4_1CILi1EEESB_SB_EEENS1_35KernelTmaWarpSpecializedCooperativeEEENS5_IJNSA_ILi128EEENSA_ILi256EEENSA_ILi64EEEEEENS_6half_tENS5_IJlSB_lEEESJ_SK_NS4_8TiledMMAINS4_8MMA_AtomIJNS4_4SM904GMMA26MMA_64x256x16_F32F16F16_SSILNSO_5MajorE0ELSQ_0ELNSO_7ScaleInE1ELSR_1EEEEEENS4_6LayoutINS5_IJNSA_ILi2EEESB_SB_EEENS5_IJSB_NSA_ILi0EEESX_EEEEENS5_IJNS4_10UnderscoreES10_S10_EEEEENS4_13SM90_TMA_LOADENS4_14ComposedLayoutINS4_7SwizzleILi3ELi4ELi3EEENS4_18smem_ptr_flag_bitsILi16EEENSU_INS5_IJNSA_ILi8EEESH_EEENS5_IJSH_SB_EEEEEEEvNS4_8identityES13_S1D_vS1E_EENS_8epilogue10collective18CollectiveEpilogueINS1G_22Sm90TmaWarpSpecializedILi4ELi2ELi16ELb1ELb0EEEJSI_NS5_IJSF_NSA_ILi32EEEEEESJ_SK_SJ_SK_NS1G_6fusion15FusionCallbacksIS1K_NS1N_13LinCombEltActINS1G_6thread4ReLuESJ_fSJ_fLNS_15FloatRoundStyleE2EEESI_S1M_JEEES13_NS14_INS15_ILi2ELi4ELi3EEES18_NSU_INS5_IJS19_S1L_EEENS5_IJS1L_SB_EEEEEEENS4_17SM75_U32x4_LDSM_NENS4_14SM90_TMA_STOREES1Z_NS4_17SM90_U32x4_STSM_NENS4_9Copy_AtomIJS22_SJ_EEEvEEEvvEEEEvNT_6ParamsE)
        /*0020*/ 	.word	0x00000000
.L_22:


//--------------------- .nv.compat                --------------------------
	.section	.nv.compat,"",@"SHT_CUDA_COMPAT_INFO"
	.align	4
        /*0000*/ 	.byte	0x02, 0x09, 0x01, 0x00, 0x02, 0x02, 0x04, 0x00, 0x02, 0x05, 0x05, 0x00, 0x03, 0x07, 0x01, 0x01
        /*0010*/ 	.byte	0x02, 0x03, 0x01, 0x00, 0x02, 0x06, 0x01, 0x00, 0x04, 0x0b, 0x08, 0x00, 0x00, 0x00, 0x00, 0x00
        /*0020*/ 	.byte	0x00, 0x00, 0x00, 0x00


//--------------------- .nv.info._ZN7cutlass13device_kernelINS_4gemm6kernel13GemmUniversalIN4cute5tupleIJiiiiEEENS1_10collective13CollectiveMmaINS1_34MainloopSm90TmaGmmaWarpSpecializedILi4ENS5_IJNS4_1CILi1EEESB_SB_EEENS1_35KernelTmaWarpSpecializedCooperativeEEENS5_IJNSA_ILi128EEENSA_ILi256EEENSA_ILi64EEEEEENS_6half_tENS5_IJlSB_lEEESJ_SK_NS4_8TiledMMAINS4_8MMA_AtomIJNS4_4SM904GMMA26MMA_64x256x16_F32F16F16_SSILNSO_5MajorE0ELSQ_0ELNSO_7ScaleInE1ELSR_1EEEEEENS4_6LayoutINS5_IJNSA_ILi2EEESB_SB_EEENS5_IJSB_NSA_ILi0EEESX_EEEEENS5_IJNS4_10UnderscoreES10_S10_EEEEENS4_13SM90_TMA_LOADENS4_14ComposedLayoutINS4_7SwizzleILi3ELi4ELi3EEENS4_18smem_ptr_flag_bitsILi16EEENSU_INS5_IJNSA_ILi8EEESH_EEENS5_IJSH_SB_EEEEEEEvNS4_8identityES13_S1D_vS1E_EENS_8epilogue10collective18CollectiveEpilogueINS1G_22Sm90TmaWarpSpecializedILi4ELi2ELi16ELb1ELb0EEEJSI_NS5_IJSF_NSA_ILi32EEEEEESJ_SK_SJ_SK_NS1G_6fusion15FusionCallbacksIS1K_NS1N_13LinCombEltActINS1G_6thread4ReLuESJ_fSJ_fLNS_15FloatRoundStyleE2EEESI_S1M_JEEES13_NS14_INS15_ILi2ELi4ELi3EEES18_NSU_INS5_IJS19_S1L_EEENS5_IJS1L_SB_EEEEEEENS4_17SM75_U32x4_LDSM_NENS4_14SM90_TMA_STOREES1Z_NS4_17SM90_U32x4_STSM_NENS4_9Copy_AtomIJS22_SJ_EEEvEEEvvEEEEvNT_6ParamsE --------------------------
	.section	.nv.info._ZN7cutlass13device_kernelINS_4gemm6kernel13GemmUniversalIN4cute5tupleIJiiiiEEENS1_10collective13CollectiveMmaINS1_34MainloopSm90TmaGmmaWarpSpecializedILi4ENS5_IJNS4_1CILi1EEESB_SB_EEENS1_35KernelTmaWarpSpecializedCooperativeEEENS5_IJNSA_ILi128EEENSA_ILi256EEENSA_ILi64EEEEEENS_6half_tENS5_IJlSB_lEEESJ_SK_NS4_8TiledMMAINS4_8MMA_AtomIJNS4_4SM904GMMA26MMA_64x256x16_F32F16F16_SSILNSO_5MajorE0ELSQ_0ELNSO_7ScaleInE1ELSR_1EEEEEENS4_6LayoutINS5_IJNSA_ILi2EEESB_SB_EEENS5_IJSB_NSA_ILi0EEESX_EEEEENS5_IJNS4_10UnderscoreES10_S10_EEEEENS4_13SM90_TMA_LOADENS4_14ComposedLayoutINS4_7SwizzleILi3ELi4ELi3EEENS4_18smem_ptr_flag_bitsILi16EEENSU_INS5_IJNSA_ILi8EEESH_EEENS5_IJSH_SB_EEEEEEEvNS4_8identityES13_S1D_vS1E_EENS_8epilogue10collective18CollectiveEpilogueINS1G_22Sm90TmaWarpSpecializedILi4ELi2ELi16ELb1ELb0EEEJSI_NS5_IJSF_NSA_ILi32EEEEEESJ_SK_SJ_SK_NS1G_6fusion15FusionCallbacksIS1K_NS1N_13LinCombEltActINS1G_6thread4ReLuESJ_fSJ_fLNS_15FloatRoundStyleE2EEESI_S1M_JEEES13_NS14_INS15_ILi2ELi4ELi3EEES18_NSU_INS5_IJS19_S1L_EEENS5_IJS1L_SB_EEEEEEENS4_17SM75_U32x4_LDSM_NENS4_14SM90_TMA_STOREES1Z_NS4_17SM90_U32x4_STSM_NENS4_9Copy_AtomIJS22_SJ_EEEvEEEvvEEEEvNT_6ParamsE,"",@"SHT_CUDA_INFO"
	.sectionflags	@""
	.align	4


	//----- nvinfo : EIATTR_CUDA_API_VERSION
	.align		4
        /*0000*/ 	.byte	0x04, 0x37
        /*0002*/ 	.short	(.L_24 - .L_23)
.L_23:
        /*0004*/ 	.word	0x00000082


	//----- nvinfo : EIATTR_KPARAM_INFO
	.align		4
.L_24:
        /*0008*/ 	.byte	0x04, 0x17
        /*000a*/ 	.short	(.L_26 - .L_25)
.L_25:
        /*000c*/ 	.word	0x00000000
        /*0010*/ 	.short	0x0000
        /*0012*/ 	.short	0x0070
        /*0014*/ 	.byte	0x00, 0xf0, 0x01, 0x1c


	//----- nvinfo : EIATTR_SPARSE_MMA_MASK
	.align		4
.L_26:
        /*0018*/ 	.byte	0x03, 0x50
        /*001a*/ 	.short	0x0000


	//----- nvinfo : EIATTR_MAXREG_COUNT
	.align		4
        /*001c*/ 	.byte	0x03, 0x1b
        /*001e*/ 	.short	0x00a8


	//----- nvinfo : EIATTR_NUM_BARRIERS
	.align		4
        /*0020*/ 	.byte	0x02, 0x4c
        /*0022*/ 	.byte	0x02
	.zero		1


	//----- nvinfo : EIATTR_EXTERNS
	.align		4
        /*0024*/ 	.byte	0x04, 0x0f
        /*0026*/ 	.short	(.L_28 - .L_27)


	//   ....[0]....
	.align		4
.L_27:
        /*0028*/ 	.word	index@(__assertfail)


	//----- nvinfo : EIATTR_MERCURY_ISA_VERSION
	.align		4
.L_28:
        /*002c*/ 	.byte	0x03, 0x5f
        /*002e*/ 	.short	0x0101


	//----- nvinfo : EIATTR_INT_WARP_WIDE_INSTR_OFFSETS
	.align		4
        /*0030*/ 	.byte	0x04, 0x31
        /*0032*/ 	.short	(.L_30 - .L_29)


	//   ....[0]....
.L_29:
        /*0034*/ 	.word	0x000008c0


	//   ....[1]....
        /*0038*/ 	.word	0x000008d0


	//   ....[2]....
        /*003c*/ 	.word	0x00000950


	//----- nvinfo : EIATTR_COOP_GROUP_MASK_REGIDS
	.align		4
.L_30:
        /*0040*/ 	.byte	0x04, 0x29
        /*0042*/ 	.short	(.L_32 - .L_31)


	//   ....[0]....
.L_31:
        /*0044*/ 	.word	0xffffffff


	//   ....[1]....
        /*0048*/ 	.word	0xffffffff


	//   ....[2]....
        /*004c*/ 	.word	0xffffffff


	//   ....[3]....
        /*0050*/ 	.word	0xffffffff


	//   ....[4]....
        /*0054*/ 	.word	0xffffffff


	//   ....[5]....
        /*0058*/ 	.word	0xffffffff


	//----- nvinfo : EIATTR_COOP_GROUP_INSTR_OFFSETS
	.align		4
.L_32:
        /*005c*/ 	.byte	0x04, 0x28
        /*005e*/ 	.short	(.L_34 - .L_33)


	//   ....[0]....
.L_33:
        /*0060*/ 	.word	0x00000070


	//   ....[1]....
        /*0064*/ 	.word	0x00000080


	//   ....[2]....
        /*0068*/ 	.word	0x00000440


	//   ....[3]....
        /*006c*/ 	.word	0x000005d0


	//   ....[4]....
        /*0070*/ 	.word	0x00000780


	//   ....[5]....
        /*0074*/ 	.word	0x000014a0


	//----- nvinfo : EIATTR_REG_RECONFIG
	.align		4
.L_34:
        /*0078*/ 	.byte	0x01, 0x54
	.zero		2


	//----- nvinfo : EIATTR_SYSCALL_OFFSETS
	.align		4
        /*007c*/ 	.byte	0x04, 0x46
        /*007e*/ 	.short	(.L_36 - .L_35)


	//   ....[0]....
.L_35:
        /*0080*/ 	.word	0x00001660


	//   ....[1]....
        /*0084*/ 	.word	0x000020e0


	//   ....[2]....
        /*0088*/ 	.word	0x000021d0


	//----- nvinfo : EIATTR_MBARRIER_INSTR_OFFSETS
	.align		4
.L_36:
        /*008c*/ 	.byte	0x04, 0x39
        /*008e*/ 	.short	(.L_38 - .L_37)


	//   ....[0]....
.L_37:
        /*0090*/ 	.word	0x00000540
        /*0094*/ 	.word	0x000000ff
        /*0098*/ 	.word	0x00000000
        /*009c*/ 	.short	0x0100
        /*009e*/ 	.byte	0x08
	.zero		1


	//   ....[1]....
        /*00a0*/ 	.word	0x00000550
        /*00a4*/ 	.word	0x000000ff
        /*00a8*/ 	.word	0x00000020
        /*00ac*/ 	.short	0x0100
        /*00ae*/ 	.byte	0x08
	.zero		1


	//   ....[2]....
        /*00b0*/ 	.word	0x00000560
        /*00b4*/ 	.word	0x000000ff
        /*00b8*/ 	.word	0x00000008
        /*00bc*/ 	.short	0x0100
        /*00be*/ 	.byte	0x08
	.zero		1


	//   ....[3]....
        /*00c0*/ 	.word	0x00000570
        /*00c4*/ 	.word	0x000000ff
        /*00c8*/ 	.word	0x00000028
        /*00cc*/ 	.short	0x0100
        /*00ce*/ 	.byte	0x08
	.zero		1


	//   ....[4]....
        /*00d0*/ 	.word	0x00000580
        /*00d4*/ 	.word	0x000000ff
        /*00d8*/ 	.word	0x00000010
        /*00dc*/ 	.short	0x0100
        /*00de*/ 	.byte	0x08
	.zero		1


	//   ....[5]....
        /*00e0*/ 	.word	0x00000590
        /*00e4*/ 	.word	0x000000ff
        /*00e8*/ 	.word	0x00000030
        /*00ec*/ 	.short	0x0100
        /*00ee*/ 	.byte	0x08
	.zero		1


	//   ....[6]....
        /*00f0*/ 	.word	0x000005a0
        /*00f4*/ 	.word	0x000000ff
        /*00f8*/ 	.word	0x00000018
        /*00fc*/ 	.short	0x0100
        /*00fe*/ 	.byte	0x08
	.zero		1


	//   ....[7]....
        /*0100*/ 	.word	0x000005b0
        /*0104*/ 	.word	0x000000ff
        /*0108*/ 	.word	0x00000038
        /*010c*/ 	.short	0x0100
        /*010e*/ 	.byte	0x08
	.zero		1


	//   ....[8]....
        /*0110*/ 	.word	0x000006f0
        /*0114*/ 	.word	0x000000ff
        /*0118*/ 	.word	0x00000040
        /*011c*/ 	.short	0x0100
        /*011e*/ 	.byte	0x08
	.zero		1


	//   ....[9]....
        /*0120*/ 	.word	0x00000700
        /*0124*/ 	.word	0x000000ff
        /*0128*/ 	.word	0x00000060
        /*012c*/ 	.short	0x0100
        /*012e*/ 	.byte	0x08
	.zero		1


	//   ....[10]....
        /*0130*/ 	.word	0x00000710
        /*0134*/ 	.word	0x000000ff
        /*0138*/ 	.word	0x00000048
        /*013c*/ 	.short	0x0100
        /*013e*/ 	.byte	0x08
	.zero		1


	//   ....[11]....
        /*0140*/ 	.word	0x00000720
        /*0144*/ 	.word	0x000000ff
        /*0148*/ 	.word	0x00000068
        /*014c*/ 	.short	0x0100
        /*014e*/ 	.byte	0x08
	.zero		1


	//   ....[12]....
        /*0150*/ 	.word	0x00000730
        /*0154*/ 	.word	0x000000ff
        /*0158*/ 	.word	0x00000050
        /*015c*/ 	.short	0x0100
        /*015e*/ 	.byte	0x08
	.zero		1


	//   ....[13]....
        /*0160*/ 	.word	0x00000740
        /*0164*/ 	.word	0x000000ff
        /*0168*/ 	.word	0x00000070
        /*016c*/ 	.short	0x0100
        /*016e*/ 	.byte	0x08
	.zero		1


	//   ....[14]....
        /*0170*/ 	.word	0x00000750
        /*0174*/ 	.word	0x000000ff
        /*0178*/ 	.word	0x00000058
        /*017c*/ 	.short	0x0100
        /*017e*/ 	.byte	0x08
	.zero		1


	//   ....[15]....
        /*0180*/ 	.word	0x00000760
        /*0184*/ 	.word	0x000000ff
        /*0188*/ 	.word	0x00000078
        /*018c*/ 	.short	0x0100
        /*018e*/ 	.byte	0x08
	.zero		1


	//   ....[16]....
        /*0190*/ 	.word	0x000009f0
        /*0194*/ 	.word	0x000000ff
        /*0198*/ 	.word	0x00000080
        /*019c*/ 	.short	0x0100
        /*019e*/ 	.byte	0x08
	.zero		1


	//   ....[17]....
        /*01a0*/ 	.word	0x00000a50
        /*01a4*/ 	.word	0x000000ff
        /*01a8*/ 	.word	0x00000088
        /*01ac*/ 	.short	0x0100
        /*01ae*/ 	.byte	0x08
	.zero		1


	//   ....[18]....
        /*01b0*/ 	.word	0x000016e0
        /*01b4*/ 	.word	0x00000003
        /*01b8*/ 	.word	0x00000000
        /*01bc*/ 	.short	0x010a
        /*01be*/ 	.byte	0x3f
	.zero		1


	//   ....[19]....
        /*01c0*/ 	.word	0x00001720
        /*01c4*/ 	.word	0x00000003
        /*01c8*/ 	.word	0x00000000
        /*01cc*/ 	.short	0x010a
        /*01ce*/ 	.byte	0x3f
	.zero		1


	//   ....[20]....
        /*01d0*/ 	.word	0x00001ac0
        /*01d4*/ 	.word	0x000000ff
        /*01d8*/ 	.word	0x00000000
        /*01dc*/ 	.short	0x010a
        /*01de*/ 	.byte	0x04
	.zero		1


	//   ....[21]....
        /*01e0*/ 	.word	0x00001b00
        /*01e4*/ 	.word	0x000000ff
        /*01e8*/ 	.word	0x00000000
        /*01ec*/ 	.short	0x010a
        /*01ee*/ 	.byte	0x04
	.zero		1


	//   ....[22]....
        /*01f0*/ 	.word	0x00001d90
        /*01f4*/ 	.word	0x000000ff
        /*01f8*/ 	.word	0x00000000
        /*01fc*/ 	.short	0x0101
        /*01fe*/ 	.byte	0x04
	.zero		1


	//   ....[23]....
        /*0200*/ 	.word	0x00001f40
        /*0204*/ 	.word	0x000000ff
        /*0208*/ 	.word	0x00000000
        /*020c*/ 	.short	0x0101
        /*020e*/ 	.byte	0x04
	.zero		1


	//   ....[24]....
        /*0210*/ 	.word	0x00002690
        /*0214*/ 	.word	0x000000ff
        /*0218*/ 	.word	0x00000040
        /*021c*/ 	.short	0x010a
        /*021e*/ 	.byte	0x2d
	.zero		1


	//   ....[25]....
        /*0220*/ 	.word	0x00002e90
        /*0224*/ 	.word	0x000000ff
        /*0228*/ 	.word	0x00000000
        /*022c*/ 	.short	0x0101
        /*022e*/ 	.byte	0x04
	.zero		1


	//   ....[26]....
        /*0230*/ 	.word	0x00002f70
        /*0234*/ 	.word	0x0000000e
        /*0238*/ 	.word	0x00000040
        /*023c*/ 	.short	0x010a
        /*023e*/ 	.byte	0x3f
	.zero		1


	//   ....[27]....
        /*0240*/ 	.word	0x00003590
        /*0244*/ 	.word	0x000000ff
        /*0248*/ 	.word	0x00000000
        /*024c*/ 	.short	0x0101
        /*024e*/ 	.byte	0x04
	.zero		1


	//   ....[28]....
        /*0250*/ 	.word	0x00003680
        /*0254*/ 	.word	0x0000000c
        /*0258*/ 	.word	0x00000040
        /*025c*/ 	.short	0x010a
        /*025e*/ 	.byte	0x3f
	.zero		1


	//   ....[29]....
        /*0260*/ 	.word	0x00003cd0
        /*0264*/ 	.word	0x000000ff
        /*0268*/ 	.word	0x00000000
        /*026c*/ 	.short	0x0101
        /*026e*/ 	.byte	0x04
	.zero		1


	//   ....[30]....
        /*0270*/ 	.word	0x00003dc0
        /*0274*/ 	.word	0x0000000e
        /*0278*/ 	.word	0x00000040
        /*027c*/ 	.short	0x010a
        /*027e*/ 	.byte	0x3f
	.zero		1


	//   ....[31]....
        /*0280*/ 	.word	0x00004410
        /*0284*/ 	.word	0x000000ff
        /*0288*/ 	.word	0x00000000
        /*028c*/ 	.short	0x0101
        /*028e*/ 	.byte	0x04
	.zero		1


	//   ....[32]....
        /*0290*/ 	.word	0x000044f0
        /*0294*/ 	.word	0x0000000d
        /*0298*/ 	.word	0x00000040
        /*029c*/ 	.short	0x010a
        /*029e*/ 	.byte	0x3f
	.zero		1


	//   ....[33]....
        /*02a0*/ 	.word	0x00004b30
        /*02a4*/ 	.word	0x000000ff
        /*02a8*/ 	.word	0x00000000
        /*02ac*/ 	.short	0x0101
        /*02ae*/ 	.byte	0x04
	.zero		1


	//   ....[34]....
        /*02b0*/ 	.word	0x00004c10
        /*02b4*/ 	.word	0x0000000d
        /*02b8*/ 	.word	0x00000040
        /*02bc*/ 	.short	0x010a
        /*02be*/ 	.byte	0x3f
	.zero		1


	//   ....[35]....
        /*02c0*/ 	.word	0x00005250
        /*02c4*/ 	.word	0x000000ff
        /*02c8*/ 	.word	0x00000000
        /*02cc*/ 	.short	0x0101
        /*02ce*/ 	.byte	0x04
	.zero		1


	//   ....[36]....
        /*02d0*/ 	.word	0x00005330
        /*02d4*/ 	.word	0x0000000d
        /*02d8*/ 	.word	0x00000040
        /*02dc*/ 	.short	0x010a
        /*02de*/ 	.byte	0x3f
	.zero		1


	//   ....[37]....
        /*02e0*/ 	.word	0x00005970
        /*02e4*/ 	.word	0x000000ff
        /*02e8*/ 	.word	0x00000000
        /*02ec*/ 	.short	0x0101
        /*02ee*/ 	.byte	0x04
	.zero		1


	//   ....[38]....
        /*02f0*/ 	.word	0x00005a50
        /*02f4*/ 	.word	0x0000000e
        /*02f8*/ 	.word	0x00000040
        /*02fc*/ 	.short	0x010a
        /*02fe*/ 	.byte	0x3f
	.zero		1


	//   ....[39]....
        /*0300*/ 	.word	0x00006040
        /*0304*/ 	.word	0x000000ff
        /*0308*/ 	.word	0x00000000
        /*030c*/ 	.short	0x0101
        /*030e*/ 	.byte	0x04
	.zero		1


	//   ....[40]....
        /*0310*/ 	.word	0x00006a00
        /*0314*/ 	.word	0x000000ff
        /*0318*/ 	.word	0x00000000
        /*031c*/ 	.short	0x0101
        /*031e*/ 	.byte	0x04
	.zero		1


	//   ....[41]....
        /*0320*/ 	.word	0x000070e0
        /*0324*/ 	.word	0x000000ff
        /*0328*/ 	.word	0x00000088
        /*032c*/ 	.short	0x010a
        /*032e*/ 	.byte	0x04
	.zero		1


	//   ....[42]....
        /*0330*/ 	.word	0x000074e0
        /*0334*/ 	.word	0x000000ff
        /*0338*/ 	.word	0x00000060
        /*033c*/ 	.short	0x010a
        /*033e*/ 	.byte	0x0d
	.zero		1


	//   ....[43]....
        /*0340*/ 	.word	0x000075d0
        /*0344*/ 	.word	0x000000ff
        /*0348*/ 	.word	0x00000040
        /*034c*/ 	.short	0x010b
        /*034e*/ 	.byte	0x0d
	.zero		1


	//   ....[44]....
        /*0350*/ 	.word	0x00007630
        /*0354*/ 	.word	0x000000ff
        /*0358*/ 	.word	0x00000000
        /*035c*/ 	.short	0x0101
        /*035e*/ 	.byte	0x10
	.zero		1


	//   ....[45]....
        /*0360*/ 	.word	0x00007660
        /*0364*/ 	.word	0x000000ff
        /*0368*/ 	.word	0x00000068
        /*036c*/ 	.short	0x010a
        /*036e*/ 	.byte	0x0d
	.zero		1


	//   ....[46]....
        /*0370*/ 	.word	0x00007770
        /*0374*/ 	.word	0x000000ff
        /*0378*/ 	.word	0x00000048
        /*037c*/ 	.short	0x010b
        /*037e*/ 	.byte	0x0d
	.zero		1


	//   ....[47]....
        /*0380*/ 	.word	0x000077d0
        /*0384*/ 	.word	0x000000ff
        /*0388*/ 	.word	0x00000000
        /*038c*/ 	.short	0x0101
        /*038e*/ 	.byte	0x12
	.zero		1


	//   ....[48]....
        /*0390*/ 	.word	0x00007800
        /*0394*/ 	.word	0x000000ff
        /*0398*/ 	.word	0x00000070
        /*039c*/ 	.short	0x010a
        /*039e*/ 	.byte	0x0d
	.zero		1


	//   ....[49]....
        /*03a0*/ 	.word	0x00007910
        /*03a4*/ 	.word	0x000000ff
        /*03a8*/ 	.word	0x00000050
        /*03ac*/ 	.short	0x010b
        /*03ae*/ 	.byte	0x0d
	.zero		1


	//   ....[50]....
        /*03b0*/ 	.word	0x00007970
        /*03b4*/ 	.word	0x000000ff
        /*03b8*/ 	.word	0x00000000
        /*03bc*/ 	.short	0x0101
        /*03be*/ 	.byte	0x15
	.zero		1


	//   ....[51]....
        /*03c0*/ 	.word	0x000079a0
        /*03c4*/ 	.word	0x000000ff
        /*03c8*/ 	.word	0x00000078
        /*03cc*/ 	.short	0x010a
        /*03ce*/ 	.byte	0x0d
	.zero		1


	//   ....[52]....
        /*03d0*/ 	.word	0x00007ab0
        /*03d4*/ 	.word	0x000000ff
        /*03d8*/ 	.word	0x00000058
        /*03dc*/ 	.short	0x010b
        /*03de*/ 	.byte	0x0d
	.zero		1


	//   ....[53]....
        /*03e0*/ 	.word	0x00007b10
        /*03e4*/ 	.word	0x000000ff
        /*03e8*/ 	.word	0x00000000
        /*03ec*/ 	.short	0x0101
        /*03ee*/ 	.byte	0x1d
	.zero		1


	//   ....[54]....
        /*03f0*/ 	.word	0x00007b50
        /*03f4*/ 	.word	0x000000ff
        /*03f8*/ 	.word	0x00000060
        /*03fc*/ 	.short	0x010a
        /*03fe*/ 	.byte	0x0d
	.zero		1


	//   ....[55]....
        /*0400*/ 	.word	0x00007c50
        /*0404*/ 	.word	0x000000ff
        /*0408*/ 	.word	0x00000040
        /*040c*/ 	.short	0x010b
        /*040e*/ 	.byte	0x0d
	.zero		1


	//   ....[56]....
        /*0410*/ 	.word	0x00007c90
        /*0414*/ 	.word	0x000000ff
        /*0418*/ 	.word	0x00000000
        /*041c*/ 	.short	0x0101
        /*041e*/ 	.byte	0x10
	.zero		1


	//   ....[57]....
        /*0420*/ 	.word	0x00007cc0
        /*0424*/ 	.word	0x000000ff
        /*0428*/ 	.word	0x00000068
        /*042c*/ 	.short	0x010a
        /*042e*/ 	.byte	0x0d
	.zero		1


	//   ....[58]....
        /*0430*/ 	.word	0x00007dc0
        /*0434*/ 	.word	0x000000ff
        /*0438*/ 	.word	0x00000048
        /*043c*/ 	.short	0x010b
        /*043e*/ 	.byte	0x0d
	.zero		1


	//   ....[59]....
        /*0440*/ 	.word	0x00007e00
        /*0444*/ 	.word	0x000000ff
        /*0448*/ 	.word	0x00000000
        /*044c*/ 	.short	0x0101
        /*044e*/ 	.byte	0x12
	.zero		1


	//   ....[60]....
        /*0450*/ 	.word	0x00007e30
        /*0454*/ 	.word	0x000000ff
        /*0458*/ 	.word	0x00000070
        /*045c*/ 	.short	0x010a
        /*045e*/ 	.byte	0x0d
	.zero		1


	//   ....[61]....
        /*0460*/ 	.word	0x00007f30
        /*0464*/ 	.word	0x000000ff
        /*0468*/ 	.word	0x00000050
        /*046c*/ 	.short	0x010b
        /*046e*/ 	.byte	0x0d
	.zero		1


	//   ....[62]....
        /*0470*/ 	.word	0x00007f70
        /*0474*/ 	.word	0x000000ff
        /*0478*/ 	.word	0x00000000
        /*047c*/ 	.short	0x0101
        /*047e*/ 	.byte	0x15
	.zero		1


	//   ....[63]....
        /*0480*/ 	.word	0x00007fa0
        /*0484*/ 	.word	0x000000ff
        /*0488*/ 	.word	0x00000078
        /*048c*/ 	.short	0x010a
        /*048e*/ 	.byte	0x0d
	.zero		1


	//   ....[64]....
        /*0490*/ 	.word	0x000080a0
        /*0494*/ 	.word	0x000000ff
        /*0498*/ 	.word	0x00000058
        /*049c*/ 	.short	0x010b
        /*049e*/ 	.byte	0x0d
	.zero		1


	//   ....[65]....
        /*04a0*/ 	.word	0x000080f0
        /*04a4*/ 	.word	0x000000ff
        /*04a8*/ 	.word	0x00000000
        /*04ac*/ 	.short	0x0101
        /*04ae*/ 	.byte	0x1d
	.zero		1


	//   ....[66]....
        /*04b0*/ 	.word	0x000087b0
        /*04b4*/ 	.word	0x00000000
        /*04b8*/ 	.word	0x00000060
        /*04bc*/ 	.short	0x010a
        /*04be*/ 	.byte	0x3f
	.zero		1


	//   ....[67]....
        /*04c0*/ 	.word	0x000087f0
        /*04c4*/ 	.word	0x00000000
        /*04c8*/ 	.word	0x00000068
        /*04cc*/ 	.short	0x010a
        /*04ce*/ 	.byte	0x3f
	.zero		1


	//   ....[68]....
        /*04d0*/ 	.word	0x00008830
        /*04d4*/ 	.word	0x00000000
        /*04d8*/ 	.word	0x00000070
        /*04dc*/ 	.short	0x010a
        /*04de*/ 	.byte	0x3f
	.zero		1


	//   ....[69]....
        /*04e0*/ 	.word	0x00008890
        /*04e4*/ 	.word	0x00000000
        /*04e8*/ 	.word	0x00000078
        /*04ec*/ 	.short	0x010a
        /*04ee*/ 	.byte	0x3f
	.zero		1


	//   ....[70]....
        /*04f0*/ 	.word	0x00008bc0
        /*04f4*/ 	.word	0x0000000f
        /*04f8*/ 	.word	0x00000020
        /*04fc*/ 	.short	0x010a
        /*04fe*/ 	.byte	0x3f
	.zero		1


	//   ....[71]....
        /*0500*/ 	.word	0x00008f80
        /*0504*/ 	.word	0x00000005
        /*0508*/ 	.word	0x00000088
        /*050c*/ 	.short	0x0101
        /*050e*/ 	.byte	0x3f
	.zero		1


	//   ....[72]....
        /*0510*/ 	.word	0x00009690
        /*0514*/ 	.word	0x00000007
        /*0518*/ 	.word	0x00000000
        /*051c*/ 	.short	0x010a
        /*051e*/ 	.byte	0x3f
	.zero		1


	//   ....[73]....
        /*0520*/ 	.word	0x00009710
        /*0524*/ 	.word	0x00000006
        /*0528*/ 	.word	0x00000000
        /*052c*/ 	.short	0x010a
        /*052e*/ 	.byte	0x3f
	.zero		1


	//   ....[74]....
        /*0530*/ 	.word	0x000097a0
        /*0534*/ 	.word	0x00000007
        /*0538*/ 	.word	0x00000000
        /*053c*/ 	.short	0x010a
        /*053e*/ 	.byte	0x3f
	.zero		1


	//   ....[75]....
        /*0540*/ 	.word	0x00009830
        /*0544*/ 	.word	0x00000005
        /*0548*/ 	.word	0x00000000
        /*054c*/ 	.short	0x010a
        /*054e*/ 	.byte	0x3f
	.zero		1


	//   ....[76]....
        /*0550*/ 	.word	0x00009890
        /*0554*/ 	.word	0x00000003
        /*0558*/ 	.word	0x00000000
        /*055c*/ 	.short	0x010a
        /*055e*/ 	.byte	0x3f
	.zero		1


	//   ....[77]....
        /*0560*/ 	.word	0x000098f0
        /*0564*/ 	.word	0x00000004
        /*0568*/ 	.word	0x00000000
        /*056c*/ 	.short	0x010a
        /*056e*/ 	.byte	0x3f
	.zero		1


	//   ....[78]....
        /*0570*/ 	.word	0x00009950
        /*0574*/ 	.word	0x00000004
        /*0578*/ 	.word	0x00000040
        /*057c*/ 	.short	0x010a
        /*057e*/ 	.byte	0x3f
	.zero		1


	//   ....[79]....
        /*0580*/ 	.word	0x000099a0
        /*0584*/ 	.word	0x0000000e
        /*0588*/ 	.word	0x00000040
        /*058c*/ 	.short	0x010a
        /*058e*/ 	.byte	0x3f
	.zero		1


	//   ....[80]....
        /*0590*/ 	.word	0x000099f0
        /*0594*/ 	.word	0x0000000c
        /*0598*/ 	.word	0x00000040
        /*059c*/ 	.short	0x010a
        /*059e*/ 	.byte	0x3f
	.zero		1


	//   ....[81]....
        /*05a0*/ 	.word	0x00009a40
        /*05a4*/ 	.word	0x0000000e
        /*05a8*/ 	.word	0x00000040
        /*05ac*/ 	.short	0x010a
        /*05ae*/ 	.byte	0x3f
	.zero		1


	//   ....[82]....
        /*05b0*/ 	.word	0x00009a90
        /*05b4*/ 	.word	0x0000000d
        /*05b8*/ 	.word	0x00000040
        /*05bc*/ 	.short	0x010a
        /*05be*/ 	.byte	0x3f
	.zero		1


	//   ....[83]....
        /*05c0*/ 	.word	0x00009ae0
        /*05c4*/ 	.word	0x0000000d
        /*05c8*/ 	.word	0x00000040
        /*05cc*/ 	.short	0x010a
        /*05ce*/ 	.byte	0x3f
	.zero		1


	//   ....[84]....
        /*05d0*/ 	.word	0x00009b30
        /*05d4*/ 	.word	0x0000000d
        /*05d8*/ 	.word	0x00000040
        /*05dc*/ 	.short	0x010a
        /*05de*/ 	.byte	0x3f
	.zero		1


	//   ....[85]....
        /*05e0*/ 	.word	0x00009b80
        /*05e4*/ 	.word	0x0000000e
        /*05e8*/ 	.word	0x00000040
        /*05ec*/ 	.short	0x010a
        /*05ee*/ 	.byte	0x3f
	.zero		1


	//   ....[86]....
        /*05f0*/ 	.word	0x00009be0
        /*05f4*/ 	.word	0x00000003
        /*05f8*/ 	.word	0x00000088
        /*05fc*/ 	.short	0x010a
        /*05fe*/ 	.byte	0x3f
	.zero		1


	//   ....[87]....
        /*0600*/ 	.word	0x00009c40
        /*0604*/ 	.word	0x00000005
        /*0608*/ 	.word	0x00000060
        /*060c*/ 	.short	0x010a
        /*060e*/ 	.byte	0x3f
	.zero		1


	//   ....[88]....
        /*0610*/ 	.word	0x00009ca0
        /*0614*/ 	.word	0x00000005
        /*0618*/ 	.word	0x00000068
        /*061c*/ 	.short	0x010a
        /*061e*/ 	.byte	0x3f
	.zero		1


	//   ....[89]....
        /*0620*/ 	.word	0x00009d00
        /*0624*/ 	.word	0x00000005
        /*0628*/ 	.word	0x00000070
        /*062c*/ 	.short	0x010a
        /*062e*/ 	.byte	0x3f
	.zero		1


	//   ....[90]....
        /*0630*/ 	.word	0x00009d60
        /*0634*/ 	.word	0x00000005
        /*0638*/ 	.word	0x00000078
        /*063c*/ 	.short	0x010a
        /*063e*/ 	.byte	0x3f
	.zero		1


	//   ....[91]....
        /*0640*/ 	.word	0x00009dc0
        /*0644*/ 	.word	0x00000005
        /*0648*/ 	.word	0x00000060
        /*064c*/ 	.short	0x010a
        /*064e*/ 	.byte	0x3f
	.zero		1


	//   ....[92]....
        /*0650*/ 	.word	0x00009e20
        /*0654*/ 	.word	0x00000005
        /*0658*/ 	.word	0x00000068
        /*065c*/ 	.short	0x010a
        /*065e*/ 	.byte	0x3f
	.zero		1


	//   ....[93]....
        /*0660*/ 	.word	0x00009e80
        /*0664*/ 	.word	0x00000005
        /*0668*/ 	.word	0x00000070
        /*066c*/ 	.short	0x010a
        /*066e*/ 	.byte	0x3f
	.zero		1


	//   ....[94]....
        /*0670*/ 	.word	0x00009ee0
        /*0674*/ 	.word	0x00000005
        /*0678*/ 	.word	0x00000078
        /*067c*/ 	.short	0x010a
        /*067e*/ 	.byte	0x3f
	.zero		1


	//   ....[95]....
        /*0680*/ 	.word	0x00009f30
        /*0684*/ 	.word	0x00000000
        /*0688*/ 	.word	0x00000060
        /*068c*/ 	.short	0x010a
        /*068e*/ 	.byte	0x3f
	.zero		1


	//   ....[96]....
        /*0690*/ 	.word	0x00009f80
        /*0694*/ 	.word	0x00000000
        /*0698*/ 	.word	0x00000068
        /*069c*/ 	.short	0x010a
        /*069e*/ 	.byte	0x3f
	.zero		1


	//   ....[97]....
        /*06a0*/ 	.word	0x00009fd0
        /*06a4*/ 	.word	0x00000000
        /*06a8*/ 	.word	0x00000070
        /*06ac*/ 	.short	0x010a
        /*06ae*/ 	.byte	0x3f
	.zero		1


	//   ....[98]....
        /*06b0*/ 	.word	0x0000a0a0
        /*06b4*/ 	.word	0x0000000f
        /*06b8*/ 	.word	0x00000020
        /*06bc*/ 	.short	0x010a
        /*06be*/ 	.byte	0x3f
	.zero		1


	//   ....[99]....
        /*06c0*/ 	.word	0x0000a170
        /*06c4*/ 	.word	0x00000007
        /*06c8*/ 	.word	0x00000000
        /*06cc*/ 	.short	0x010a
        /*06ce*/ 	.byte	0x3f
	.zero		1


	//   ....[100]....
        /*06d0*/ 	.word	0x0000a1c0
        /*06d4*/ 	.word	0x00000006
        /*06d8*/ 	.word	0x00000000
        /*06dc*/ 	.short	0x010a
        /*06de*/ 	.byte	0x3f
	.zero		1


	//   ....[101]....
        /*06e0*/ 	.word	0x0000a210
        /*06e4*/ 	.word	0x00000007
        /*06e8*/ 	.word	0x00000000
        /*06ec*/ 	.short	0x010a
        /*06ee*/ 	.byte	0x3f
	.zero		1


	//----- nvinfo : EIATTR_NUM_MBARRIERS
	.align		4
.L_38:
        /*06f0*/ 	.byte	0x03, 0x38
        /*06f2*/ 	.short	0x0012


	//----- nvinfo : EIATTR_EXIT_INSTR_OFFSETS
	.align		4
        /*06f4*/ 	.byte	0x04, 0x1c
        /*06f6*/ 	.short	(.L_40 - .L_39)


	//   ....[0]....
.L_39:
        /*06f8*/ 	.word	0x00009880


	//----- nvinfo : EIATTR_MAX_THREADS
	.align		4
.L_40:
        /*06fc*/ 	.byte	0x04, 0x05
        /*06fe*/ 	.short	(.L_42 - .L_41)
.L_41:
        /*0700*/ 	.word	0x00000180
        /*0704*/ 	.word	0x00000001
        /*0708*/ 	.word	0x00000001


	//----- nvinfo : EIATTR_CRS_STACK_SIZE
	.align		4
.L_42:
        /*070c*/ 	.byte	0x04, 0x1e
        /*070e*/ 	.short	(.L_44 - .L_43)
.L_43:
        /*0710*/ 	.word	0x00000000


	//----- nvinfo : EIATTR_CBANK_PARAM_SIZE
	.align		4
.L_44:
        /*0714*/ 	.byte	0x03, 0x19
        /*0716*/ 	.short	0x0770


	//----- nvinfo : EIATTR_PARAM_CBANK
	.align		4
        /*0718*/ 	.byte	0x04, 0x0a
        /*071a*/ 	.short	(.L_46 - .L_45)
	.align		4
.L_45:
        /*071c*/ 	.word	index@(.nv.constant0._ZN7cutlass13device_kernelINS_4gemm6kernel13GemmUniversalIN4cute5tupleIJiiiiEEENS1_10collective13CollectiveMmaINS1_34MainloopSm90TmaGmmaWarpSpecializedILi4ENS5_IJNS4_1CILi1EEESB_SB_EEENS1_35KernelTmaWarpSpecializedCooperativeEEENS5_IJNSA_ILi128EEENSA_ILi256EEENSA_ILi64EEEEEENS_6half_tENS5_IJlSB_lEEESJ_SK_NS4_8TiledMMAINS4_8MMA_AtomIJNS4_4SM904GMMA26MMA_64x256x16_F32F16F16_SSILNSO_5MajorE0ELSQ_0ELNSO_7ScaleInE1ELSR_1EEEEEENS4_6LayoutINS5_IJNSA_ILi2EEESB_SB_EEENS5_IJSB_NSA_ILi0EEESX_EEEEENS5_IJNS4_10UnderscoreES10_S10_EEEEENS4_13SM90_TMA_LOADENS4_14ComposedLayoutINS4_7SwizzleILi3ELi4ELi3EEENS4_18smem_ptr_flag_bitsILi16EEENSU_INS5_IJNSA_ILi8EEESH_EEENS5_IJSH_SB_EEEEEEEvNS4_8identityES13_S1D_vS1E_EENS_8epilogue10collective18CollectiveEpilogueINS1G_22Sm90TmaWarpSpecializedILi4ELi2ELi16ELb1ELb0EEEJSI_NS5_IJSF_NSA_ILi32EEEEEESJ_SK_SJ_SK_NS1G_6fusion15FusionCallbacksIS1K_NS1N_13LinCombEltActINS1G_6thread4ReLuESJ_fSJ_fLNS_15FloatRoundStyleE2EEESI_S1M_JEEES13_NS14_INS15_ILi2ELi4ELi3EEES18_NSU_INS5_IJS19_S1L_EEENS5_IJS1L_SB_EEEEEEENS4_17SM75_U32x4_LDSM_NENS4_14SM90_TMA_STOREES1Z_NS4_17SM90_U32x4_STSM_NENS4_9Copy_AtomIJS22_SJ_EEEvEEEvvEEEEvNT_6ParamsE)
        /*0720*/ 	.short	0x0210
        /*0722*/ 	.short	0x0770


	//----- nvinfo : EIATTR_SW_WAR
	.align		4
.L_46:
        /*0724*/ 	.byte	0x04, 0x36
        /*0726*/ 	.short	(.L_48 - .L_47)
.L_47:
        /*0728*/ 	.word	0x00000008
.L_48:


//--------------------- .nv.callgraph             --------------------------
	.section	.nv.callgraph,"",@"SHT_CUDA_CALLGRAPH"
	.align	4
	.sectionentsize	8
	.align		4
        /*0000*/ 	.word	0x00000000
	.align		4
        /*0004*/ 	.word	0xffffffff
	.align		4
        /*0008*/ 	.word	index@(_ZN7cutlass13device_kernelINS_4gemm6kernel13GemmUniversalIN4cute5tupleIJiiiiEEENS1_10collective13CollectiveMmaINS1_34MainloopSm90TmaGmmaWarpSpecializedILi4ENS5_IJNS4_1CILi1EEESB_SB_EEENS1_35KernelTmaWarpSpecializedCooperativeEEENS5_IJNSA_ILi128EEENSA_ILi256EEENSA_ILi64EEEEEENS_6half_tENS5_IJlSB_lEEESJ_SK_NS4_8TiledMMAINS4_8MMA_AtomIJNS4_4SM904GMMA26MMA_64x256x16_F32F16F16_SSILNSO_5MajorE0ELSQ_0ELNSO_7ScaleInE1ELSR_1EEEEEENS4_6LayoutINS5_IJNSA_ILi2EEESB_SB_EEENS5_IJSB_NSA_ILi0EEESX_EEEEENS5_IJNS4_10UnderscoreES10_S10_EEEEENS4_13SM90_TMA_LOADENS4_14ComposedLayoutINS4_7SwizzleILi3ELi4ELi3EEENS4_18smem_ptr_flag_bitsILi16EEENSU_INS5_IJNSA_ILi8EEESH_EEENS5_IJSH_SB_EEEEEEEvNS4_8identityES13_S1D_vS1E_EENS_8epilogue10collective18CollectiveEpilogueINS1G_22Sm90TmaWarpSpecializedILi4ELi2ELi16ELb1ELb0EEEJSI_NS5_IJSF_NSA_ILi32EEEEEESJ_SK_SJ_SK_NS1G_6fusion15FusionCallbacksIS1K_NS1N_13LinCombEltActINS1G_6thread4ReLuESJ_fSJ_fLNS_15FloatRoundStyleE2EEESI_S1M_JEEES13_NS14_INS15_ILi2ELi4ELi3EEES18_NSU_INS5_IJS19_S1L_EEENS5_IJS1L_SB_EEEEEEENS4_17SM75_U32x4_LDSM_NENS4_14SM90_TMA_STOREES1Z_NS4_17SM90_U32x4_STSM_NENS4_9Copy_AtomIJS22_SJ_EEEvEEEvvEEEEvNT_6ParamsE)
	.align		4
        /*000c*/ 	.word	index@(__assertfail)
	.align		4
        /*0010*/ 	.word	0x00000000
	.align		4
        /*0014*/ 	.word	0xfffffffe
	.align		4
        /*0018*/ 	.word	0x00000000
	.align		4
        /*001c*/ 	.word	0xfffffffd
	.align		4
        /*0020*/ 	.word	0x00000000
	.align		4
        /*0024*/ 	.word	0xfffffffc


//--------------------- .nv.constant4             --------------------------
	.section	.nv.constant4,"a",@progbits
	.align	8
	.align		8
.nv.constant4:
        /*0000*/ 	.dword	__assertfail
	.align		8
        /*0008*/ 	.dword	__unnamed_1
	.align		8
        /*0010*/ 	.dword	__unnamed_2
	.align		8
        /*0018*/ 	.dword	_ZN39_INTERNAL_175e2967_4_k_cu_fb919ce7_26224cuda3std3__45__cpo5beginE
	.align		8
        /*0020*/ 	.dword	_ZN39_INTERNAL_175e2967_4_k_cu_fb919ce7_26224cuda3std3__45__cpo3endE
	.align		8
        /*0028*/ 	.dword	_ZN39_INTERNAL_175e2967_4_k_cu_fb919ce7_26224cuda3std3__45__cpo6cbeginE
	.align		8
        /*0030*/ 	.dword	_ZN39_INTERNAL_175e2967_4_k_cu_fb919ce7_26224cuda3std3__45__cpo4cendE
	.align		8
        /*0038*/ 	.dword	_ZN39_INTERNAL_175e2967_4_k_cu_fb919ce7_26224cuda3std3__441_GLOBAL__N__175e2967_4_k_cu_fb919ce7_26226ignoreE
	.align		8
        /*0040*/ 	.dword	_ZN39_INTERNAL_175e2967_4_k_cu_fb919ce7_26224cuda3std3__419piecewise_constructE
	.align		8
        /*0048*/ 	.dword	_ZN39_INTERNAL_175e2967_4_k_cu_fb919ce7_26224cuda3std3__48in_placeE
	.align		8
        /*0050*/ 	.dword	_ZN39_INTERNAL_175e2967_4_k_cu_fb919ce7_26224cuda3std6ranges3__45__cpo4swapE
	.align		8
        /*0058*/ 	.dword	_ZN39_INTERNAL_175e2967_4_k_cu_fb919ce7_26224cuda3std6ranges3__45__cpo9iter_moveE
	.align		8
        /*0060*/ 	.dword	_ZN39_INTERNAL_175e2967_4_k_cu_fb919ce7_26224cute7productE
	.align		8
        /*0068*/ 	.dword	_ZN39_INTERNAL_175e2967_4_k_cu_fb919ce7_26224cute1_E
	.align		8
        /*0070*/ 	.dword	$str$22
	.align		8
        /*0078*/ 	.dword	$str$23
	.align		8
        /*0080*/ 	.dword	$str$26
	.align		8
        /*0088*/ 	.dword	$str$27


//--------------------- .text._ZN7cutlass13device_kernelINS_4gemm6kernel13GemmUniversalIN4cute5tupleIJiiiiEEENS1_10collective13CollectiveMmaINS1_34MainloopSm90TmaGmmaWarpSpecializedILi4ENS5_IJNS4_1CILi1EEESB_SB_EEENS1_35KernelTmaWarpSpecializedCooperativeEEENS5_IJNSA_ILi128EEENSA_ILi256EEENSA_ILi64EEEEEENS_6half_tENS5_IJlSB_lEEESJ_SK_NS4_8TiledMMAINS4_8MMA_AtomIJNS4_4SM904GMMA26MMA_64x256x16_F32F16F16_SSILNSO_5MajorE0ELSQ_0ELNSO_7ScaleInE1ELSR_1EEEEEENS4_6LayoutINS5_IJNSA_ILi2EEESB_SB_EEENS5_IJSB_NSA_ILi0EEESX_EEEEENS5_IJNS4_10UnderscoreES10_S10_EEEEENS4_13SM90_TMA_LOADENS4_14ComposedLayoutINS4_7SwizzleILi3ELi4ELi3EEENS4_18smem_ptr_flag_bitsILi16EEENSU_INS5_IJNSA_ILi8EEESH_EEENS5_IJSH_SB_EEEEEEEvNS4_8identityES13_S1D_vS1E_EENS_8epilogue10collective18CollectiveEpilogueINS1G_22Sm90TmaWarpSpecializedILi4ELi2ELi16ELb1ELb0EEEJSI_NS5_IJSF_NSA_ILi32EEEEEESJ_SK_SJ_SK_NS1G_6fusion15FusionCallbacksIS1K_NS1N_13LinCombEltActINS1G_6thread4ReLuESJ_fSJ_fLNS_15FloatRoundStyleE2EEESI_S1M_JEEES13_NS14_INS15_ILi2ELi4ELi3EEES18_NSU_INS5_IJS19_S1L_EEENS5_IJS1L_SB_EEEEEEENS4_17SM75_U32x4_LDSM_NENS4_14SM90_TMA_STOREES1Z_NS4_17SM90_U32x4_STSM_NENS4_9Copy_AtomIJS22_SJ_EEEvEEEvvEEEEvNT_6ParamsE --------------------------
	.section	.text._ZN7cutlass13device_kernelINS_4gemm6kernel13GemmUniversalIN4cute5tupleIJiiiiEEENS1_10collective13CollectiveMmaINS1_34MainloopSm90TmaGmmaWarpSpecializedILi4ENS5_IJNS4_1CILi1EEESB_SB_EEENS1_35KernelTmaWarpSpecializedCooperativeEEENS5_IJNSA_ILi128EEENSA_ILi256EEENSA_ILi64EEEEEENS_6half_tENS5_IJlSB_lEEESJ_SK_NS4_8TiledMMAINS4_8MMA_AtomIJNS4_4SM904GMMA26MMA_64x256x16_F32F16F16_SSILNSO_5MajorE0ELSQ_0ELNSO_7ScaleInE1ELSR_1EEEEEENS4_6LayoutINS5_IJNSA_ILi2EEESB_SB_EEENS5_IJSB_NSA_ILi0EEESX_EEEEENS5_IJNS4_10UnderscoreES10_S10_EEEEENS4_13SM90_TMA_LOADENS4_14ComposedLayoutINS4_7SwizzleILi3ELi4ELi3EEENS4_18smem_ptr_flag_bitsILi16EEENSU_INS5_IJNSA_ILi8EEESH_EEENS5_IJSH_SB_EEEEEEEvNS4_8identityES13_S1D_vS1E_EENS_8epilogue10collective18CollectiveEpilogueINS1G_22Sm90TmaWarpSpecializedILi4ELi2ELi16ELb1ELb0EEEJSI_NS5_IJSF_NSA_ILi32EEEEEESJ_SK_SJ_SK_NS1G_6fusion15FusionCallbacksIS1K_NS1N_13LinCombEltActINS1G_6thread4ReLuESJ_fSJ_fLNS_15FloatRoundStyleE2EEESI_S1M_JEEES13_NS14_INS15_ILi2ELi4ELi3EEES18_NSU_INS5_IJS19_S1L_EEENS5_IJS1L_SB_EEEEEEENS4_17SM75_U32x4_LDSM_NENS4_14SM90_TMA_STOREES1Z_NS4_17SM90_U32x4_STSM_NENS4_9Copy_AtomIJS22_SJ_EEEvEEEvvEEEEvNT_6ParamsE,"ax",@progbits
	.align	128
.text._ZN7cutlass13device_kernelINS_4gemm6kernel13GemmUniversalIN4cute5tupleIJiiiiEEENS1_10collective13CollectiveMmaINS1_34MainloopSm90TmaGmmaWarpSpecializedILi4ENS5_IJNS4_1CILi1EEESB_SB_EEENS1_35KernelTmaWarpSpecializedCooperativeEEENS5_IJNSA_ILi128EEENSA_ILi256EEENSA_ILi64EEEEEENS_6half_tENS5_IJlSB_lEEESJ_SK_NS4_8TiledMMAINS4_8MMA_AtomIJNS4_4SM904GMMA26MMA_64x256x16_F32F16F16_SSILNSO_5MajorE0ELSQ_0ELNSO_7ScaleInE1ELSR_1EEEEEENS4_6LayoutINS5_IJNSA_ILi2EEESB_SB_EEENS5_IJSB_NSA_ILi0EEESX_EEEEENS5_IJNS4_10UnderscoreES10_S10_EEEEENS4_13SM90_TMA_LOADENS4_14ComposedLayoutINS4_7SwizzleILi3ELi4ELi3EEENS4_18smem_ptr_flag_bitsILi16EEENSU_INS5_IJNSA_ILi8EEESH_EEENS5_IJSH_SB_EEEEEEEvNS4_8identityES13_S1D_vS1E_EENS_8epilogue10collective18CollectiveEpilogueINS1G_22Sm90TmaWarpSpecializedILi4ELi2ELi16ELb1ELb0EEEJSI_NS5_IJSF_NSA_ILi32EEEEEESJ_SK_SJ_SK_NS1G_6fusion15FusionCallbacksIS1K_NS1N_13LinCombEltActINS1G_6thread4ReLuESJ_fSJ_fLNS_15FloatRoundStyleE2EEESI_S1M_JEEES13_NS14_INS15_ILi2ELi4ELi3EEES18_NSU_INS5_IJS19_S1L_EEENS5_IJS1L_SB_EEEEEEENS4_17SM75_U32x4_LDSM_NENS4_14SM90_TMA_STOREES1Z_NS4_17SM90_U32x4_STSM_NENS4_9Copy_AtomIJS22_SJ_EEEvEEEvvEEEEvNT_6ParamsE:
        .type           _ZN7cutlass13device_kernelINS_4gemm6kernel13GemmUniversalIN4cute5tupleIJiiiiEEENS1_10collective13CollectiveMmaINS1_34MainloopSm90TmaGmmaWarpSpecializedILi4ENS5_IJNS4_1CILi1EEESB_SB_EEENS1_35KernelTmaWarpSpecializedCooperativeEEENS5_IJNSA_ILi128EEENSA_ILi256EEENSA_ILi64EEEEEENS_6half_tENS5_IJlSB_lEEESJ_SK_NS4_8TiledMMAINS4_8MMA_AtomIJNS4_4SM904GMMA26MMA_64x256x16_F32F16F16_SSILNSO_5MajorE0ELSQ_0ELNSO_7ScaleInE1ELSR_1EEEEEENS4_6LayoutINS5_IJNSA_ILi2EEESB_SB_EEENS5_IJSB_NSA_ILi0EEESX_EEEEENS5_IJNS4_10UnderscoreES10_S10_EEEEENS4_13SM90_TMA_LOADENS4_14ComposedLayoutINS4_7SwizzleILi3ELi4ELi3EEENS4_18smem_ptr_flag_bitsILi16EEENSU_INS5_IJNSA_ILi8EEESH_EEENS5_IJSH_SB_EEEEEEEvNS4_8identityES13_S1D_vS1E_EENS_8epilogue10collective18CollectiveEpilogueINS1G_22Sm90TmaWarpSpecializedILi4ELi2ELi16ELb1ELb0EEEJSI_NS5_IJSF_NSA_ILi32EEEEEESJ_SK_SJ_SK_NS1G_6fusion15FusionCallbacksIS1K_NS1N_13LinCombEltActINS1G_6thread4ReLuESJ_fSJ_fLNS_15FloatRoundStyleE2EEESI_S1M_JEEES13_NS14_INS15_ILi2ELi4ELi3EEES18_NSU_INS5_IJS19_S1L_EEENS5_IJS1L_SB_EEEEEEENS4_17SM75_U32x4_LDSM_NENS4_14SM90_TMA_STOREES1Z_NS4_17SM90_U32x4_STSM_NENS4_9Copy_AtomIJS22_SJ_EEEvEEEvvEEEEvNT_6ParamsE,@function
        .size           _ZN7cutlass13device_kernelINS_4gemm6kernel13GemmUniversalIN4cute5tupleIJiiiiEEENS1_10collective13CollectiveMmaINS1_34MainloopSm90TmaGmmaWarpSpecializedILi4ENS5_IJNS4_1CILi1EEESB_SB_EEENS1_35KernelTmaWarpSpecializedCooperativeEEENS5_IJNSA_ILi128EEENSA_ILi256EEENSA_ILi64EEEEEENS_6half_tENS5_IJlSB_lEEESJ_SK_NS4_8TiledMMAINS4_8MMA_AtomIJNS4_4SM904GMMA26MMA_64x256x16_F32F16F16_SSILNSO_5MajorE0ELSQ_0ELNSO_7ScaleInE1ELSR_1EEEEEENS4_6LayoutINS5_IJNSA_ILi2EEESB_SB_EEENS5_IJSB_NSA_ILi0EEESX_EEEEENS5_IJNS4_10UnderscoreES10_S10_EEEEENS4_13SM90_TMA_LOADENS4_14ComposedLayoutINS4_7SwizzleILi3ELi4ELi3EEENS4_18smem_ptr_flag_bitsILi16EEENSU_INS5_IJNSA_ILi8EEESH_EEENS5_IJSH_SB_EEEEEEEvNS4_8identityES13_S1D_vS1E_EENS_8epilogue10collective18CollectiveEpilogueINS1G_22Sm90TmaWarpSpecializedILi4ELi2ELi16ELb1ELb0EEEJSI_NS5_IJSF_NSA_ILi32EEEEEESJ_SK_SJ_SK_NS1G_6fusion15FusionCallbacksIS1K_NS1N_13LinCombEltActINS1G_6thread4ReLuESJ_fSJ_fLNS_15FloatRoundStyleE2EEESI_S1M_JEEES13_NS14_INS15_ILi2ELi4ELi3EEES18_NSU_INS5_IJS19_S1L_EEENS5_IJS1L_SB_EEEEEEENS4_17SM75_U32x4_LDSM_NENS4_14SM90_TMA_STOREES1Z_NS4_17SM90_U32x4_STSM_NENS4_9Copy_AtomIJS22_SJ_EEEvEEEvvEEEEvNT_6ParamsE,(.L_x_257 - _ZN7cutlass13device_kernelINS_4gemm6kernel13GemmUniversalIN4cute5tupleIJiiiiEEENS1_10collective13CollectiveMmaINS1_34MainloopSm90TmaGmmaWarpSpecializedILi4ENS5_IJNS4_1CILi1EEESB_SB_EEENS1_35KernelTmaWarpSpecializedCooperativeEEENS5_IJNSA_ILi128EEENSA_ILi256EEENSA_ILi64EEEEEENS_6half_tENS5_IJlSB_lEEESJ_SK_NS4_8TiledMMAINS4_8MMA_AtomIJNS4_4SM904GMMA26MMA_64x256x16_F32F16F16_SSILNSO_5MajorE0ELSQ_0ELNSO_7ScaleInE1ELSR_1EEEEEENS4_6LayoutINS5_IJNSA_ILi2EEESB_SB_EEENS5_IJSB_NSA_ILi0EEESX_EEEEENS5_IJNS4_10UnderscoreES10_S10_EEEEENS4_13SM90_TMA_LOADENS4_14ComposedLayoutINS4_7SwizzleILi3ELi4ELi3EEENS4_18smem_ptr_flag_bitsILi16EEENSU_INS5_IJNSA_ILi8EEESH_EEENS5_IJSH_SB_EEEEEEEvNS4_8identityES13_S1D_vS1E_EENS_8epilogue10collective18CollectiveEpilogueINS1G_22Sm90TmaWarpSpecializedILi4ELi2ELi16ELb1ELb0EEEJSI_NS5_IJSF_NSA_ILi32EEEEEESJ_SK_SJ_SK_NS1G_6fusion15FusionCallbacksIS1K_NS1N_13LinCombEltActINS1G_6thread4ReLuESJ_fSJ_fLNS_15FloatRoundStyleE2EEESI_S1M_JEEES13_NS14_INS15_ILi2ELi4ELi3EEES18_NSU_INS5_IJS19_S1L_EEENS5_IJS1L_SB_EEEEEEENS4_17SM75_U32x4_LDSM_NENS4_14SM90_TMA_STOREES1Z_NS4_17SM90_U32x4_STSM_NENS4_9Copy_AtomIJS22_SJ_EEEvEEEvvEEEEvNT_6ParamsE)
        .other          _ZN7cutlass13device_kernelINS_4gemm6kernel13GemmUniversalIN4cute5tupleIJiiiiEEENS1_10collective13CollectiveMmaINS1_34MainloopSm90TmaGmmaWarpSpecializedILi4ENS5_IJNS4_1CILi1EEESB_SB_EEENS1_35KernelTmaWarpSpecializedCooperativeEEENS5_IJNSA_ILi128EEENSA_ILi256EEENSA_ILi64EEEEEENS_6half_tENS5_IJlSB_lEEESJ_SK_NS4_8TiledMMAINS4_8MMA_AtomIJNS4_4SM904GMMA26MMA_64x256x16_F32F16F16_SSILNSO_5MajorE0ELSQ_0ELNSO_7ScaleInE1ELSR_1EEEEEENS4_6LayoutINS5_IJNSA_ILi2EEESB_SB_EEENS5_IJSB_NSA_ILi0EEESX_EEEEENS5_IJNS4_10UnderscoreES10_S10_EEEEENS4_13SM90_TMA_LOADENS4_14ComposedLayoutINS4_7SwizzleILi3ELi4ELi3EEENS4_18smem_ptr_flag_bitsILi16EEENSU_INS5_IJNSA_ILi8EEESH_EEENS5_IJSH_SB_EEEEEEEvNS4_8identityES13_S1D_vS1E_EENS_8epilogue10collective18CollectiveEpilogueINS1G_22Sm90TmaWarpSpecializedILi4ELi2ELi16ELb1ELb0EEEJSI_NS5_IJSF_NSA_ILi32EEEEEESJ_SK_SJ_SK_NS1G_6fusion15FusionCallbacksIS1K_NS1N_13LinCombEltActINS1G_6thread4ReLuESJ_fSJ_fLNS_15FloatRoundStyleE2EEESI_S1M_JEEES13_NS14_INS15_ILi2ELi4ELi3EEES18_NSU_INS5_IJS19_S1L_EEENS5_IJS1L_SB_EEEEEEENS4_17SM75_U32x4_LDSM_NENS4_14SM90_TMA_STOREES1Z_NS4_17SM90_U32x4_STSM_NENS4_9Copy_AtomIJS22_SJ_EEEvEEEvvEEEEvNT_6ParamsE,@"STO_CUDA_ENTRY STV_DEFAULT"
_ZN7cutlass13device_kernelINS_4gemm6kernel13GemmUniversalIN4cute5tupleIJiiiiEEENS1_10collective13CollectiveMmaINS1_34MainloopSm90TmaGmmaWarpSpecializedILi4ENS5_IJNS4_1CILi1EEESB_SB_EEENS1_35KernelTmaWarpSpecializedCooperativeEEENS5_IJNSA_ILi128EEENSA_ILi256EEENSA_ILi64EEEEEENS_6half_tENS5_IJlSB_lEEESJ_SK_NS4_8TiledMMAINS4_8MMA_AtomIJNS4_4SM904GMMA26MMA_64x256x16_F32F16F16_SSILNSO_5MajorE0ELSQ_0ELNSO_7ScaleInE1ELSR_1EEEEEENS4_6LayoutINS5_IJNSA_ILi2EEESB_SB_EEENS5_IJSB_NSA_ILi0EEESX_EEEEENS5_IJNS4_10UnderscoreES10_S10_EEEEENS4_13SM90_TMA_LOADENS4_14ComposedLayoutINS4_7SwizzleILi3ELi4ELi3EEENS4_18smem_ptr_flag_bitsILi16EEENSU_INS5_IJNSA_ILi8EEESH_EEENS5_IJSH_SB_EEEEEEEvNS4_8identityES13_S1D_vS1E_EENS_8epilogue10collective18CollectiveEpilogueINS1G_22Sm90TmaWarpSpecializedILi4ELi2ELi16ELb1ELb0EEEJSI_NS5_IJSF_NSA_ILi32EEEEEESJ_SK_SJ_SK_NS1G_6fusion15FusionCallbacksIS1K_NS1N_13LinCombEltActINS1G_6thread4ReLuESJ_fSJ_fLNS_15FloatRoundStyleE2EEESI_S1M_JEEES13_NS14_INS15_ILi2ELi4ELi3EEES18_NSU_INS5_IJS19_S1L_EEENS5_IJS1L_SB_EEEEEEENS4_17SM75_U32x4_LDSM_NENS4_14SM90_TMA_STOREES1Z_NS4_17SM90_U32x4_STSM_NENS4_9Copy_AtomIJS22_SJ_EEEvEEEvvEEEEvNT_6ParamsE:
[----:B------:R-:W1:Y:S01]  /*0000*/  LDC R1, c[0x0][0x28] ;  /* 0x00000a00ff017b82 */ /* 0x000e620000000800 */
[----:B------:R-:W2:Y:S07]  /*0010*/  S2R R18, SR_TID.X ;  /* 0x0000000000127919 */ /* 0x000eae0000002100 */
[----:B------:R-:W3:Y:S01]  /*0020*/  LDC.64 R4, c[0x0][0x588] ;  /* 0x00016200ff047b82 */ /* 0x000ee20000000a00 */
[----:B------:R-:W-:Y:S01]  /*0030*/  ELECT P0, URZ, PT ;  /* 0x00000000003f782f */ /* 0x000fe20003800000 */
[----:B------:R-:W-:Y:S01]  /*0040*/  BSSY B0, `(.L_x_0) ;  /* 0x0000016000007945 */ /* 0x000fe20003800000 */
[----:B--2---:R-:W-:-:S02]  /*0050*/  SHF.R.U32.HI R6, RZ, 0x5, R18 ;  /* 0x00000005ff067819 */ /* 0x004fc40000011612 */
[----:B------:R-:W-:-:S03]  /*0060*/  SHF.R.U32.HI R2, RZ, 0x7, R18 ;  /* 0x00000007ff027819 */ /* 0x000fc60000011612 */
[----:B------:R-:W2:Y:S04]  /*0070*/  SHFL.IDX PT, R0, R6, RZ, 0x1f ;  /* 0x00001fff06007589 */ /* 0x000ea800000e0000 */
[----:B------:R4:W1:Y:S01]  /*0080*/  SHFL.IDX PT, R10, R2, RZ, 0x1f ;  /* 0x00001fff020a7589 */ /* 0x00086200000e0000 */
[----:B--2---:R-:W-:Y:S02]  /*0090*/  ISETP.NE.OR P0, PT, R0, RZ, !P0 ;  /* 0x000000ff0000720c */ /* 0x004fe40004705670 */
[----:B------:R-:W-:-:S11]  /*00a0*/  SHF.R.S32.HI R3, RZ, 0x1f, R0 ;  /* 0x0000001fff037819 */ /* 0x000fd60000011400 */
[----:B-1-34-:R-:W-:Y:S05]  /*00b0*/  @P0 BRA `(.L_x_1) ;  /* 0x0000000000380947 */ /* 0x01afea0003800000 */
[----:B------:R-:W-:Y:S02]  /*00c0*/  ULDC.64 UR4, c[0x0][0x198] ;  /* 0x0000660000047ab9 */ /* 0x000fe40000000a00 */
[----:B------:R-:W-:Y:S02]  /*00d0*/  UIADD3 UR6, UP0, UR4, 0xf0, URZ ;  /* 0x000000f004067890 */ /* 0x000fe4000ff1e03f */
[----:B------:R-:W-:Y:S02]  /*00e0*/  UIADD3 UR8, UP1, UR4, 0x1f0, URZ ;  /* 0x000001f004087890 */ /* 0x000fe4000ff3e03f */
[----:B------:R-:W-:Y:S02]  /*00f0*/  UIADD3 UR10, UP2, UR4, 0x3f0, URZ ;  /* 0x000003f0040a7890 */ /* 0x000fe4000ff5e03f */
[----:B------:R-:W-:Y:S02]  /*0100*/  UIADD3 UR4, UP3, UR4, 0x4f0, URZ ;  /* 0x000004f004047890 */ /* 0x000fe4000ff7e03f */
[----:B------:R-:W-:-:S02]  /*0110*/  UIADD3.X UR7, URZ, UR5, URZ, UP0, !UPT ;  /* 0x000000053f077290 */ /* 0x000fc400087fe43f */
[----:B------:R-:W-:Y:S02]  /*0120*/  UIADD3.X UR9, URZ, UR5, URZ, UP1, !UPT ;  /* 0x000000053f097290 */ /* 0x000fe40008ffe43f */
[----:B------:R-:W-:Y:S02]  /*0130*/  UIADD3.X UR11, URZ, UR5, URZ, UP2, !UPT ;  /* 0x000000053f0b7290 */ /* 0x000fe400097fe43f */
[----:B------:R-:W-:-:S03]  /*0140*/  UIADD3.X UR5, URZ, UR5, URZ, UP3, !UPT ;  /* 0x000000053f057290 */ /* 0x000fc60009ffe43f */
[----:B------:R1:W-:Y:S02]  /*0150*/  UTMACCTL.PF [UR6] ;  /* 0x00000000060079b9 */ /* 0x0003e40008040000 */
[----:B------:R1:W-:Y:S02]  /*0160*/  UTMACCTL.PF [UR8] ;  /* 0x00000000080079b9 */ /* 0x0003e40008040000 */
[----:B------:R1:W-:Y:S02]  /*0170*/  UTMACCTL.PF [UR10] ;  /* 0x000000000a0079b9 */ /* 0x0003e40008040000 */
[----:B------:R1:W-:Y:S02]  /*0180*/  UTMACCTL.PF [UR4] ;  /* 0x00000000040079b9 */ /* 0x0003e40008040000 */
[----:B-1----:R-:W-:Y:S01]  /*0190*/  NOP ;  /* 0x0000000000007918 */ /* 0x002fe20000000000 */
.L_x_1:
[----:B------:R-:W-:Y:S05]  /*01a0*/  BSYNC B0 ;  /* 0x0000000000007941 */ /* 0x000fea0003800000 */
.L_x_0:
[----:B------:R-:W-:Y:S01]  /*01b0*/  ULDC.64 UR4, c[0x0][0x590] ;  /* 0x0001640000047ab9 */ /* 0x000fe20000000a00 */
[----:B------:R-:W-:Y:S01]  /*01c0*/  LEA.HI R3, R3, R0, RZ, 0x2 ;  /* 0x0000000003037211 */ /* 0x000fe200078f10ff */
[----:B------:R-:W-:Y:S01]  /*01d0*/  ULDC.64 UR48, c[0x0][0x208] ;  /* 0x0000820000307ab9 */ /* 0x000fe20000000a00 */
[----:B------:R-:W-:Y:S01]  /*01e0*/  ISETP.NE.U32.AND P2, PT, RZ, UR4, PT ;  /* 0x00000004ff007c0c */ /* 0x000fe2000bf45070 */
[----:B------:R-:W-:Y:S01]  /*01f0*/  IMAD.MOV.U32 R2, RZ, RZ, R4 ;  /* 0x000000ffff027224 */ /* 0x000fe200078e0004 */
[----:B------:R-:W-:Y:S02]  /*0200*/  LOP3.LUT R3, R3, 0xfffffffc, RZ, 0xc0, !PT ;  /* 0xfffffffc03037812 */ /* 0x000fe400078ec0ff */
[----:B------:R-:W-:Y:S02]  /*0210*/  ISETP.NE.AND.EX P3, PT, RZ, UR5, PT, P2 ;  /* 0x00000005ff007c0c */ /* 0x000fe4000bf65320 */
[----:B------:R-:W-:Y:S01]  /*0220*/  PRMT R7, RZ, 0x7610, R7 ;  /* 0x00007610ff077816 */ /* 0x000fe20000000007 */
[----:B------:R-:W-:Y:S01]  /*0230*/  IMAD.IADD R0, R0, 0x1, -R3 ;  /* 0x0000000100007824 */ /* 0x000fe200078e0a03 */
[----:B------:R-:W-:-:S09]  /*0240*/  MOV R3, R5 ;  /* 0x0000000500037202 */ /* 0x000fd20000000f00 */
[----:B------:R-:W-:Y:S05]  /*0250*/  @P3 BRA `(.L_x_2) ;  /* 0x0000000000303947 */ /* 0x000fea0003800000 */
[----:B------:R-:W-:Y:S02]  /*0260*/  ULDC.64 UR6, c[0x0][0x588] ;  /* 0x0001620000067ab9 */ /* 0x000fe40000000a00 */
[----:B------:R-:W-:-:S04]  /*0270*/  ISETP.NE.U32.AND P0, PT, RZ, UR6, PT ;  /* 0x00000006ff007c0c */ /* 0x000fc8000bf05070 */
[----:B------:R-:W-:-:S13]  /*0280*/  ISETP.NE.AND.EX P0, PT, RZ, UR7, PT, P0 ;  /* 0x00000007ff007c0c */ /* 0x000fda000bf05300 */
[----:B------:R-:W-:Y:S05]  /*0290*/  @!P0 BRA `(.L_x_3) ;  /* 0x0000000000108947 */ /* 0x000fea0003800000 */
[----:B------:R-:W2:Y:S02]  /*02a0*/  LDG.E R7, desc[UR48][R2.64] ;  /* 0x0000003002077981 */ /* 0x000ea4000c1e1900 */
[----:B--2---:R-:W-:Y:S01]  /*02b0*/  FSETP.NEU.AND P1, PT, R7, RZ, PT ;  /* 0x000000ff0700720b */ /* 0x004fe20003f2d000 */
[----:B------:R-:W-:Y:S01]  /*02c0*/  IMAD.MOV.U32 R7, RZ, RZ, 0x1 ;  /* 0x00000001ff077424 */ /* 0x000fe200078e00ff */
[----:B------:R-:W-:Y:S11]  /*02d0*/  BRA `(.L_x_2) ;  /* 0x0000000000107947 */ /* 0x000ff60003800000 */
.L_x_3:
[----:B------:R-:W-:Y:S01]  /*02e0*/  ULDC UR6, c[0x0][0x580] ;  /* 0x0001600000067ab9 */ /* 0x000fe20000000800 */
[----:B------:R-:W-:Y:S01]  /*02f0*/  IMAD.MOV.U32 R7, RZ, RZ, 0x1 ;  /* 0x00000001ff077424 */ /* 0x000fe200078e00ff */
[----:B------:R-:W-:Y:S02]  /*0300*/  FSETP.NEU.AND P1, PT, RZ, UR6, PT ;  /* 0x00000006ff007c0b */ /* 0x000fe4000bf2d000 */
[----:B------:R-:W-:-:S11]  /*0310*/  CS2R R2, SRZ ;  /* 0x0000000000027805 */ /* 0x000fd6000001ff00 */
.L_x_2:
[----:B------:R-:W-:Y:S02]  /*0320*/  ISETP.NE.U32.AND P4, PT, R2, RZ, PT ;  /* 0x000000ff0200720c */ /* 0x000fe40003f85070 */
[----:B------:R-:W-:Y:S02]  /*0330*/  ISETP.NE.AND.EX P5, PT, RZ, UR5, PT, P2 ;  /* 0x00000005ff007c0c */ /* 0x000fe4000bfa5320 */
[----:B------:R-:W-:Y:S02]  /*0340*/  ISETP.NE.AND.EX P2, PT, R3, RZ, PT, P4 ;  /* 0x000000ff0300720c */ /* 0x000fe40003f45340 */
[----:B------:R-:W-:-:S11]  /*0350*/  PLOP3.LUT P0, PT, PT, PT, PT, 0x8, 0x0 ;  /* 0x000000000000781c */ /* 0x000fd60003f0e170 */
[----:B------:R-:W-:Y:S05]  /*0360*/  @P2 BRA P5, `(.L_x_4) ;  /* 0x0000000000342947 */ /* 0x000fea0002800000 */
[----:B------:R-:W-:-:S04]  /*0370*/  ISETP.NE.U32.AND P0, PT, RZ, UR4, PT ;  /* 0x00000004ff007c0c */ /* 0x000fc8000bf05070 */
[----:B------:R-:W-:-:S13]  /*0380*/  ISETP.NE.AND.EX P0, PT, RZ, UR5, PT, P0 ;  /* 0x00000005ff007c0c */ /* 0x000fda000bf05300 */
[----:B------:R-:W-:Y:S05]  /*0390*/  @!P0 BRA `(.L_x_5) ;  /* 0x0000000000248947 */ /* 0x000fea0003800000 */
[----:B------:R-:W-:Y:S02]  /*03a0*/  PRMT R7, R7, 0x9910, RZ ;  /* 0x0000991007077816 */ /* 0x000fe400000000ff */
[----:B------:R-:W-:Y:S02]  /*03b0*/  ISETP.NE.U32.AND P0, PT, R2, RZ, PT ;  /* 0x000000ff0200720c */ /* 0x000fe40003f05070 */
[----:B------:R-:W-:Y:S02]  /*03c0*/  ISETP.NE.AND P2, PT, R7, RZ, PT ;  /* 0x000000ff0700720c */ /* 0x000fe40003f45270 */
[----:B------:R-:W-:Y:S02]  /*03d0*/  ISETP.NE.AND.EX P0, PT, R3, RZ, PT, P0 ;  /* 0x000000ff0300720c */ /* 0x000fe40003f05300 */
[----:B------:R-:W-:-:S09]  /*03e0*/  SEL R2, RZ, 0xffffffff, P1 ;  /* 0xffffffffff027807 */ /* 0x000fd20000800000 */
[----:B------:R-:W-:-:S04]  /*03f0*/  @!P2 SEL R2, RZ, 0xffffffff, P0 ;  /* 0xffffffffff02a807 */ /* 0x000fc80000000000 */
[----:B------:R-:W-:-:S04]  /*0400*/  LOP3.LUT R2, R2, 0x1, RZ, 0xc0, !PT ;  /* 0x0000000102027812 */ /* 0x000fc800078ec0ff */
[----:B------:R-:W-:Y:S01]  /*0410*/  ISETP.EQ.U32.AND P0, PT, R2, 0x1, PT ;  /* 0x000000010200780c */ /* 0x000fe20003f02070 */
[----:B------:R-:W-:-:S12]  /*0420*/  BRA `(.L_x_4) ;  /* 0x0000000000047947 */ /* 0x000fd80003800000 */
.L_x_5:
[----:B------:R-:W-:-:S13]  /*0430*/  PLOP3.LUT P0, PT, P1, PT, PT, 0x8, 0x0 ;  /* 0x000000000000781c */ /* 0x000fda0000f0e170 */
.L_x_4:
[----:B------:R-:W1:Y:S02]  /*0440*/  SHFL.IDX PT, R2, R6, RZ, 0x1f ;  /* 0x00001fff06027589 */ /* 0x000e6400000e0000 */
[----:B-1----:R-:W-:-:S13]  /*0450*/  ISETP.NE.AND P1, PT, R2, RZ, PT ;  /* 0x000000ff0200720c */ /* 0x002fda0003f25270 */
[----:B------:R-:W-:Y:S05]  /*0460*/  @P1 BRA `(.L_x_6) ;  /* 0x0000000000581947 */ /* 0x000fea0003800000 */
[----:B------:R-:W1:Y:S01]  /*0470*/  S2UR UR8, SR_CgaCtaId ;  /* 0x00000000000879c3 */ /* 0x000e620000008800 */
[----:B------:R-:W-:Y:S01]  /*0480*/  UMOV UR4, 0x400 ;  /* 0x0000040000047882 */ /* 0x000fe20000000000 */
[----:B------:R-:W-:Y:S01]  /*0490*/  UMOV UR5, 0x1 ;  /* 0x0000000100057882 */ /* 0x000fe20000000000 */
[----:B------:R-:W-:Y:S01]  /*04a0*/  UMOV UR6, 0x100 ;  /* 0x0000010000067882 */ /* 0x000fe20000000000 */
[----:B------:R-:W-:Y:S01]  /*04b0*/  ELECT P1, URZ, PT ;  /* 0x00000000003f782f */ /* 0x000fe20003820000 */
[----:B------:R-:W-:-:S04]  /*04c0*/  UIADD3 UR6, -UR6, 0x100000, URZ ;  /* 0x0010000006067890 */ /* 0x000fc8000fffe13f */
[----:B------:R-:W-:Y:S02]  /*04d0*/  USHF.L.U32 UR7, UR6, 0xb, URZ ;  /* 0x0000000b06077899 */ /* 0x000fe4000800063f */
[----:B------:R-:W-:Y:S02]  /*04e0*/  USHF.L.U32 UR6, UR6, 0x1, URZ ;  /* 0x0000000106067899 */ /* 0x000fe4000800063f */
[----:B-1----:R-:W-:Y:S02]  /*04f0*/  ULEA UR8, UR8, UR4, 0x18 ;  /* 0x0000000408087291 */ /* 0x002fe4000f8ec03f */
[----:B------:R-:W-:-:S04]  /*0500*/  UIADD3 UR4, -UR5, 0x100000, URZ ;  /* 0x0010000005047890 */ /* 0x000fc8000fffe13f */
[----:B------:R-:W-:Y:S02]  /*0510*/  USHF.L.U32 UR5, UR4, 0xb, URZ ;  /* 0x0000000b04057899 */ /* 0x000fe4000800063f */
[----:B------:R-:W-:Y:S01]  /*0520*/  USHF.L.U32 UR4, UR4, 0x1, URZ ;  /* 0x0000000104047899 */ /* 0x000fe2000800063f */
[----:B------:R-:W1:Y:S11]  /*0530*/  FENCE.VIEW.ASYNC.S ;  /* 0x00000000000073c6 */ /* 0x000e760000000000 */
[----:B-1----:R1:W2:Y:S01]  /*0540*/  SYNCS.EXCH.64 URZ, [UR8], UR4 ;  /* 0x00000004083f75b2 */ /* 0x0022a20008000100 */
[----:B------:R1:W3:Y:S01]  /*0550*/  SYNCS.EXCH.64 URZ, [UR8+0x20], UR6 ;  /* 0x00002006083f75b2 */ /* 0x0002e20008000100 */
[----:B------:R1:W4:Y:S01]  /*0560*/  SYNCS.EXCH.64 URZ, [UR8+0x8], UR4 ;  /* 0x00000804083f75b2 */ /* 0x0003220008000100 */
[----:B------:R1:W1:Y:S01]  /*0570*/  SYNCS.EXCH.64 URZ, [UR8+0x28], UR6 ;  /* 0x00002806083f75b2 */ /* 0x0002620008000100 */
[----:B------:R1:W1:Y:S01]  /*0580*/  SYNCS.EXCH.64 URZ, [UR8+0x10], UR4 ;  /* 0x00001004083f75b2 */ /* 0x0002620008000100 */
[----:B------:R1:W1:Y:S01]  /*0590*/  SYNCS.EXCH.64 URZ, [UR8+0x30], UR6 ;  /* 0x00003006083f75b2 */ /* 0x0002620008000100 */
[----:B------:R1:W1:Y:S01]  /*05a0*/  SYNCS.EXCH.64 URZ, [UR8+0x18], UR4 ;  /* 0x00001804083f75b2 */ /* 0x0002620008000100 */
[----:B------:R1:W1:Y:S01]  /*05b0*/  SYNCS.EXCH.64 URZ, [UR8+0x38], UR6 ;  /* 0x00003806083f75b2 */ /* 0x0002620008000100 */
[----:B------:R-:W-:Y:S01]  /*05c0*/  NOP ;  /* 0x0000000000007918 */ /* 0x000fe20000000000 */
.L_x_6:
[----:B------:R-:W5:Y:S01]  /*05d0*/  SHFL.IDX PT, R3, R6, RZ, 0x1f ;  /* 0x00001fff06037589 */ /* 0x000f6200000e0000 */
[----:B------:R-:W1:Y:S01]  /*05e0*/  LDC R2, c[0x0][0x904] ;  /* 0x00024100ff027b82 */ /* 0x000e620000000800 */
[----:B------:R-:W-:Y:S01]  /*05f0*/  NOP ;  /* 0x0000000000007918 */ /* 0x000fe20000000000 */
[----:B-----5:R-:W-:-:S13]  /*0600*/  ISETP.NE.AND P1, PT, R3, RZ, PT ;  /* 0x000000ff0300720c */ /* 0x020fda0003f25270 */
[----:B------:R-:W-:Y:S05]  /*0610*/  @P1 BRA `(.L_x_7) ;  /* 0x0000000000581947 */ /* 0x000fea0003800000 */
[----:B-1----:R-:W1:Y:S01]  /*0620*/  S2UR UR5, SR_CgaCtaId ;  /* 0x00000000000579c3 */ /* 0x002e620000008800 */
[----:B------:R-:W-:Y:S01]  /*0630*/  UMOV UR4, 0x400 ;  /* 0x0000040000047882 */ /* 0x000fe20000000000 */
[----:B------:R-:W-:Y:S01]  /*0640*/  UMOV UR6, 0x20 ;  /* 0x0000002000067882 */ /* 0x000fe20000000000 */
[----:B------:R-:W-:Y:S01]  /*0650*/  UMOV UR7, 0x100 ;  /* 0x0000010000077882 */ /* 0x000fe20000000000 */
[----:B------:R-:W-:Y:S01]  /*0660*/  ELECT P1, URZ, PT ;  /* 0x00000000003f782f */ /* 0x000fe20003820000 */
[----:B-1----:R-:W-:Y:S02]  /*0670*/  ULEA UR8, UR5, UR4, 0x18 ;  /* 0x0000000405087291 */ /* 0x002fe4000f8ec03f */
[----:B------:R-:W-:-:S04]  /*0680*/  UIADD3 UR4, -UR6, 0x100000, URZ ;  /* 0x0010000006047890 */ /* 0x000fc8000fffe13f */
[----:B------:R-:W-:Y:S02]  /*0690*/  USHF.L.U32 UR5, UR4, 0xb, URZ ;  /* 0x0000000b04057899 */ /* 0x000fe4000800063f */
[----:B------:R-:W-:Y:S02]  /*06a0*/  USHF.L.U32 UR4, UR4, 0x1, URZ ;  /* 0x0000000104047899 */ /* 0x000fe4000800063f */
[----:B------:R-:W-:-:S04]  /*06b0*/  UIADD3 UR6, -UR7, 0x100000, URZ ;  /* 0x0010000007067890 */ /* 0x000fc8000fffe13f */
[----:B------:R-:W-:Y:S02]  /*06c0*/  USHF.L.U32 UR7, UR6, 0xb, URZ ;  /* 0x0000000b06077899 */ /* 0x000fe4000800063f */
[----:B------:R-:W-:Y:S01]  /*06d0*/  USHF.L.U32 UR6, UR6, 0x1, URZ ;  /* 0x0000000106067899 */ /* 0x000fe2000800063f */
[----:B------:R-:W1:Y:S03]  /*06e0*/  FENCE.VIEW.ASYNC.S ;  /* 0x00000000000073c6 */ /* 0x000e660000000000 */
[----:B-1----:R1:W1:Y:S08]  /*06f0*/  SYNCS.EXCH.64 URZ, [UR8+0x40], UR4 ;  /* 0x00004004083f75b2 */ /* 0x0022700008000100 */
[----:B------:R1:W1:Y:S01]  /*0700*/  SYNCS.EXCH.64 URZ, [UR8+0x60], UR6 ;  /* 0x00006006083f75b2 */ /* 0x0002620008000100 */
[----:B------:R1:W1:Y:S01]  /*0710*/  SYNCS.EXCH.64 URZ, [UR8+0x48], UR4 ;  /* 0x00004804083f75b2 */ /* 0x0002620008000100 */
[----:B------:R1:W1:Y:S01]  /*0720*/  SYNCS.EXCH.64 URZ, [UR8+0x68], UR6 ;  /* 0x00006806083f75b2 */ /* 0x0002620008000100 */
[----:B------:R1:W1:Y:S01]  /*0730*/  SYNCS.EXCH.64 URZ, [UR8+0x50], UR4 ;  /* 0x00005004083f75b2 */ /* 0x0002620008000100 */
[----:B------:R1:W1:Y:S01]  /*0740*/  SYNCS.EXCH.64 URZ, [UR8+0x70], UR6 ;  /* 0x00007006083f75b2 */ /* 0x0002620008000100 */
[----:B------:R1:W1:Y:S01]  /*0750*/  SYNCS.EXCH.64 URZ, [UR8+0x58], UR4 ;  /* 0x00005804083f75b2 */ /* 0x0002620008000100 */
[----:B------:R1:W1:Y:S01]  /*0760*/  SYNCS.EXCH.64 URZ, [UR8+0x78], UR6 ;  /* 0x00007806083f75b2 */ /* 0x0002620008000100 */
[----:B------:R-:W-:Y:S01]  /*0770*/  NOP ;  /* 0x0000000000007918 */ /* 0x000fe20000000000 */
.L_x_7:
[----:B------:R-:W5:Y:S01]  /*0780*/  SHFL.IDX PT, R6, R6, RZ, 0x1f ;  /* 0x00001fff06067589 */ /* 0x000f6200000e0000 */
[----:B-1----:R-:W-:Y:S02]  /*0790*/  ISETP.NE.AND P6, PT, R2, 0x1, PT ;  /* 0x000000010200780c */ /* 0x002fe40003fc5270 */
[----:B------:R-:W-:Y:S01]  /*07a0*/  ELECT P1, URZ, PT ;  /* 0x00000000003f782f */ /* 0x000fe20003820000 */
[----:B------:R-:W1:Y:S01]  /*07b0*/  S2UR UR37, SR_CgaCtaId ;  /* 0x00000000002579c3 */ /* 0x000e620000008800 */
[----:B------:R-:W2:Y:S01]  /*07c0*/  S2R R3, SR_CTAID.Y ;  /* 0x0000000000037919 */ /* 0x000ea20000002600 */
[----:B------:R-:W-:Y:S01]  /*07d0*/  UMOV UR4, 0x20 ;  /* 0x0000002000047882 */ /* 0x000fe20000000000 */
[----:B------:R-:W-:Y:S01]  /*07e0*/  ISETP.NE.AND P4, PT, R0, RZ, PT ;  /* 0x000000ff0000720c */ /* 0x000fe20003f85270 */
[----:B------:R-:W-:Y:S01]  /*07f0*/  NOP ;  /* 0x0000000000007918 */ /* 0x000fe20000000000 */
[----:B------:R-:W3:Y:S01]  /*0800*/  S2R R8, SR_CTAID.X ;  /* 0x0000000000087919 */ /* 0x000ee20000002500 */
[----:B------:R-:W-:Y:S01]  /*0810*/  P2R R7, PR, RZ, 0x40 ;  /* 0x00000040ff077803 */ /* 0x000fe20000000000 */
[----:B------:R-:W-:Y:S01]  /*0820*/  IMAD.MOV.U32 R9, RZ, RZ, RZ ;  /* 0x000000ffff097224 */ /* 0x000fe200078e00ff */
[----:B------:R-:W-:Y:S02]  /*0830*/  BSSY B6, `(.L_x_8) ;  /* 0x0000904000067945 */ /* 0x000fe40003800000 */
[----:B------:R-:W3:Y:S01]  /*0840*/  @P6 LDC R17, c[0x0][0x10] ;  /* 0x00000400ff116b82 */ /* 0x000ee20000000800 */
[----:B------:R-:W-:-:S07]  /*0850*/  @P6 IMAD.MOV.U32 R7, RZ, RZ, RZ ;  /* 0x000000ffff076224 */ /* 0x000fce00078e00ff */
[----:B------:R-:W4:Y:S01]  /*0860*/  @!P6 LDC R11, c[0x0][0xc] ;  /* 0x00000300ff0beb82 */ /* 0x000f220000000800 */
[----:B-----5:R-:W-:Y:S02]  /*0870*/  ISETP.NE.OR P2, PT, R6, RZ, !P1 ;  /* 0x000000ff0600720c */ /* 0x020fe40004f45670 */
[----:B------:R-:W-:-:S04]  /*0880*/  ISETP.EQ.OR P1, PT, R0, 0x3, !P4 ;  /* 0x000000030000780c */ /* 0x000fc80006722670 */
[----:B------:R-:W-:-:S04]  /*0890*/  ISETP.EQ.AND P1, PT, R10, RZ, P1 ;  /* 0x000000ff0a00720c */ /* 0x000fc80000f22270 */
[----:B------:R-:W-:Y:S02]  /*08a0*/  SEL R22, RZ, 0x1, !P1 ;  /* 0x00000001ff167807 */ /* 0x000fe40004800000 */
[----:B--2---:R-:W-:Y:S01]  /*08b0*/  @P6 MOV R6, R3 ;  /* 0x0000000300066202 */ /* 0x004fe20000000f00 */
[----:B------:R-:W-:Y:S01]  /*08c0*/  VOTEU.ALL UP0, P2 ;  /* 0x00000000003f7886 */ /* 0x000fe20001000000 */
[----:B------:R-:W-:-:S03]  /*08d0*/  VOTEU.ALL UP1, P2 ;  /* 0x00000000003f7886 */ /* 0x000fc60001020000 */
[----:B---3--:R-:W-:Y:S01]  /*08e0*/  @P6 IMAD.WIDE.U32 R16, R8, R17, R6 ;  /* 0x0000001108106225 */ /* 0x008fe200078e0006 */
[----:B------:R-:W-:Y:S01]  /*08f0*/  @!UP0 UMOV UR6, 0x400 ;  /* 0x0000040000068882 */ /* 0x000fe20000000000 */
[----:B------:R-:W-:-:S04]  /*0900*/  @!UP0 UIADD3 UR4, -UR4, 0x100000, URZ ;  /* 0x0010000004048890 */ /* 0x000fc8000fffe13f */
[----:B------:R-:W-:Y:S02]  /*0910*/  @!UP0 USHF.L.U32 UR5, UR4, 0xb, URZ ;  /* 0x0000000b04058899 */ /* 0x000fe4000800063f */
[----:B------:R-:W-:Y:S02]  /*0920*/  @!UP0 USHF.L.U32 UR4, UR4, 0x1, URZ ;  /* 0x0000000104048899 */ /* 0x000fe4000800063f */
[----:B-1----:R-:W-:Y:S01]  /*0930*/  @!UP0 ULEA UR8, UR37, UR6, 0x18 ;  /* 0x0000000625088291 */ /* 0x002fe2000f8ec03f */
[----:B------:R-:W-:Y:S01]  /*0940*/  @P6 IMAD.MOV.U32 R7, RZ, RZ, RZ ;  /* 0x000000ffff076224 */ /* 0x000fe200078e00ff */
[----:B------:R-:W-:Y:S01]  /*0950*/  VOTEU.ALL UP0, P2 ;  /* 0x00000000003f7886 */ /* 0x000fe20001000000 */
[C---:B------:R-:W-:Y:S01]  /*0960*/  ISETP.NE.AND P2, PT, R10.reuse, RZ, PT ;  /* 0x000000ff0a00720c */ /* 0x040fe20003f45270 */
[----:B------:R-:W-:Y:S01]  /*0970*/  ULDC UR6, c[0x0][0xc] ;  /* 0x0000030000067ab9 */ /* 0x000fe20000000800 */
[----:B------:R-:W-:Y:S01]  /*0980*/  ULDC UR7, c[0x0][0x10] ;  /* 0x0000040000077ab9 */ /* 0x000fe20000000800 */
[----:B------:R-:W-:Y:S01]  /*0990*/  VIADD R10, R10, 0xffffffff ;  /* 0xffffffff0a0a7836 */ /* 0x000fe20000000000 */
[----:B------:R-:W-:-:S02]  /*09a0*/  ISETP.EQ.AND P5, PT, R0, 0x2, !P2 ;  /* 0x000000020000780c */ /* 0x000fc400057a2270 */
[----:B------:R-:W-:Y:S01]  /*09b0*/  @P6 IADD3 R17, R17, R7, RZ ;  /* 0x0000000711116210 */ /* 0x000fe20007ffe0ff */
[----:B----4-:R-:W-:Y:S01]  /*09c0*/  @!P6 IMAD.WIDE.U32 R6, R11, R3, R8 ;  /* 0x000000030b06e225 */ /* 0x010fe200078e0008 */
[----:B------:R-:W-:Y:S01]  /*09d0*/  ISETP.GE.U32.AND P1, PT, R10, 0x2, PT ;  /* 0x000000020a00780c */ /* 0x000fe20003f26070 */
[----:B------:R-:W1:Y:S02]  /*09e0*/  FENCE.VIEW.ASYNC.S ;  /* 0x00000000000073c6 */ /* 0x000e640000000000 */
[----:B-1----:R-:W1:Y:S01]  /*09f0*/  @!UP0 SYNCS.EXCH.64 URZ, [UR8+0x80], UR4 ;  /* 0x00008004083f85b2 */ /* 0x002e620008000100 */
[----:B------:R-:W-:Y:S01]  /*0a00*/  SEL R19, RZ, 0x1, !P5 ;  /* 0x00000001ff137807 */ /* 0x000fe20006800000 */
[----:B------:R-:W-:Y:S01]  /*0a10*/  @!P6 IMAD.MOV.U32 R17, RZ, RZ, R7 ;  /* 0x000000ffff11e224 */ /* 0x000fe200078e0007 */
[----:B------:R-:W-:Y:S02]  /*0a20*/  @!P6 MOV R16, R6 ;  /* 0x000000060010e202 */ /* 0x000fe40000000f00 */
[----:B------:R-:W-:-:S02]  /*0a30*/  SEL R19, R19, 0x2, P1 ;  /* 0x0000000213137807 */ /* 0x000fc40000800000 */
[----:B------:R-:W-:Y:S01]  /*0a40*/  SEL R22, R22, 0x2, P1 ;  /* 0x0000000216167807 */ /* 0x000fe20000800000 */
[----:B------:R2:W1:Y:S01]  /*0a50*/  @!UP1 SYNCS.EXCH.64 URZ, [UR8+0x88], UR4 ;  /* 0x00008804083f95b2 */ /* 0x0004620008000100 */
[----:B------:R-:W-:Y:S01]  /*0a60*/  NOP ;  /* 0x0000000000007918 */ /* 0x000fe20000000000 */
[----:B--2---:R-:W-:-:S03]  /*0a70*/  UIMAD.WIDE.U32 UR4, UR6, UR7, URZ ;  /* 0x00000007060472a5 */ /* 0x004fc6000f8e003f */
[----:B------:R-:W-:Y:S02]  /*0a80*/  ULDC UR6, c[0x0][0x14] ;  /* 0x0000050000067ab9 */ /* 0x000fe40000000800 */
[----:B------:R-:W-:Y:S02]  /*0a90*/  UIMAD.WIDE.U32 UR46, UR4, UR6, URZ ;  /* 0x00000006042e72a5 */ /* 0x000fe4000f8e003f */
[----:B------:R-:W-:-:S04]  /*0aa0*/  UIMAD UR38, UR5, UR6, URZ ;  /* 0x00000006052672a4 */ /* 0x000fc8000f8e023f */
[----:B------:R-:W-:Y:S01]  /*0ab0*/  UIADD3 UR38, UR47, UR38, URZ ;  /* 0x000000262f267290 */ /* 0x000fe2000fffe03f */
[----:B-1----:R-:W-:Y:S06]  /*0ac0*/  BAR.SYNC.DEFER_BLOCKING 0x0 ;  /* 0x0000000000007b1d */ /* 0x002fec0000010000 */
[----:B------:R-:W-:Y:S05]  /*0ad0*/  @!P2 BRA `(.L_x_9) ;  /* 0x0000005c00d0a947 */ /* 0x000fea0003800000 */
[----:B------:R-:W-:-:S13]  /*0ae0*/  ISETP.GT.U32.AND P0, PT, R10, 0x1, PT ;  /* 0x000000010a00780c */ /* 0x000fda0003f04070 */
[----:B------:R-:W-:Y:S05]  /*0af0*/  @P0 BRA `(.L_x_10) ;  /* 0x0000008c005c0947 */ /* 0x000fea0003800000 */
[----:B------:R-:W-:Y:S01]  /*0b00*/  ULDC.64 UR4, c[0x0][0x8f8] ;  /* 0x00023e0000047ab9 */ /* 0x000fe20000000a00 */
[----:B------:R-:W-:Y:S01]  /*0b10*/  UMOV UR55, 0xffffffff ;  /* 0xffffffff00377882 */ /* 0x000fe20000000000 */
[----:B------:R-:W-:Y:S01]  /*0b20*/  ISETP.GE.U32.AND P0, PT, R16, UR4, PT ;  /* 0x0000000410007c0c */ /* 0x000fe2000bf06070 */
[----:B------:R-:W-:Y:S01]  /*0b30*/  IMAD.MOV.U32 R23, RZ, RZ, -0x1 ;  /* 0xffffffffff177424 */ /* 0x000fe200078e00ff */
[----:B------:R-:W-:Y:S02]  /*0b40*/  PRMT R152, RZ, 0x7610, R152 ;  /* 0x00007610ff987816 */ /* 0x000fe40000000098 */
[----:B------:R-:W-:Y:S02]  /*0b50*/  ISETP.GE.U32.AND.EX P0, PT, R17, UR5, PT, P0 ;  /* 0x0000000511007c0c */ /* 0x000fe4000bf06100 */
[----:B------:R-:W-:Y:S02]  /*0b60*/  MOV R156, 0xffffffff ;  /* 0xffffffff009c7802 */ /* 0x000fe40000000f00 */
[----:B------:R-:W-:-:S09]  /*0b70*/  PRMT R0, RZ, 0x7610, R0 ;  /* 0x00007610ff007816 */ /* 0x000fd20000000000 */
[----:B------:R-:W-:Y:S05]  /*0b80*/  @P0 BRA `(.L_x_11) ;  /* 0x0000000400600947 */ /* 0x000fea0003800000 */
[----:B------:R-:W1:Y:S01]  /*0b90*/  LDC.64 R14, c[0x0][0x8d0] ;  /* 0x00023400ff0e7b82 */ /* 0x000e620000000a00 */
[----:B------:R-:W-:Y:S02]  /*0ba0*/  IMAD.MOV.U32 R4, RZ, RZ, R16 ;  /* 0x000000ffff047224 */ /* 0x000fe400078e0010 */
[----:B------:R-:W-:-:S05]  /*0bb0*/  IMAD.MOV.U32 R5, RZ, RZ, R17 ;  /* 0x000000ffff057224 */ /* 0x000fca00078e0011 */
[----:B------:R-:W2:Y:S08]  /*0bc0*/  LDC R0, c[0x0][0x8d8] ;  /* 0x00023600ff007b82 */ /* 0x000eb00000000800 */
[----:B------:R-:W3:Y:S01]  /*0bd0*/  LDC.64 R20, c[0x0][0x8c8] ;  /* 0x00023200ff147b82 */ /* 0x000ee20000000a00 */
[----:B-1----:R-:W-:-:S04]  /*0be0*/  ISETP.NE.U32.AND P0, PT, R14, RZ, PT ;  /* 0x000000ff0e00720c */ /* 0x002fc80003f05070 */
[----:B------:R-:W-:-:S13]  /*0bf0*/  ISETP.NE.AND.EX P0, PT, R15, RZ, PT, P0 ;  /* 0x000000ff0f00720c */ /* 0x000fda0003f05300 */
[----:B--23--:R-:W-:Y:S05]  /*0c00*/  @!P0 BRA `(.L_x_12) ;  /* 0x0000000000288947 */ /* 0x00cfea0003800000 */
[----:B------:R-:W1:Y:S02]  /*0c10*/  LDC R11, c[0x0][0x8dc] ;  /* 0x00023700ff0b7b82 */ /* 0x000e640000000800 */
[----:B-1----:R-:W-:-:S04]  /*0c20*/  IADD3 R11, P0, R16, R11, RZ ;  /* 0x0000000b100b7210 */ /* 0x002fc80007f1e0ff */
[----:B------:R-:W-:-:S05]  /*0c30*/  IADD3.X R13, RZ, R17, RZ, P0, !PT ;  /* 0x00000011ff0d7210 */ /* 0x000fca00007fe4ff */
[----:B------:R-:W-:-:S04]  /*0c40*/  IMAD.WIDE.U32 R4, R13, R14, RZ ;  /* 0x0000000e0d047225 */ /* 0x000fc800078e00ff */
[----:B------:R-:W-:-:S04]  /*0c50*/  IMAD.WIDE.U32 R6, P0, R11, R15, R4 ;  /* 0x0000000f0b067225 */ /* 0x000fc80007800004 */
[----:B------:R-:W-:-:S04]  /*0c60*/  IMAD.WIDE.U32 R4, R11, R14, RZ ;  /* 0x0000000e0b047225 */ /* 0x000fc800078e00ff */
[----:B------:R-:W-:Y:S01]  /*0c70*/  IMAD.X R11, RZ, RZ, RZ, P0 ;  /* 0x000000ffff0b7224 */ /* 0x000fe200000e06ff */
[----:B------:R-:W-:Y:S01]  /*0c80*/  IADD3 RZ, P0, R5, R6, RZ ;  /* 0x0000000605ff7210 */ /* 0x000fe20007f1e0ff */
[----:B------:R-:W-:-:S04]  /*0c90*/  IMAD.MOV.U32 R10, RZ, RZ, R7 ;  /* 0x000000ffff0a7224 */ /* 0x000fc800078e0007 */
[----:B------:R-:W-:-:S08]  /*0ca0*/  IMAD.WIDE.U32.X R4, R13, R15, R10, P0 ;  /* 0x0000000f0d047225 */ /* 0x000fd000000e040a */
.L_x_12:
[-CC-:B------:R-:W-:Y:S01]  /*0cb0*/  SHF.R.U64 R25, R4, R0.reuse, R5.reuse ;  /* 0x0000000004197219 */ /* 0x180fe20000001205 */
[----:B------:R-:W1:Y:S01]  /*0cc0*/  LDC.64 R26, c[0x0][0x8e8] ;  /* 0x00023a00ff1a7b82 */ /* 0x000e620000000a00 */
[----:B------:R-:W-:Y:S01]  /*0cd0*/  SHF.R.U32.HI R4, RZ, R0, R5 ;  /* 0x00000000ff047219 */ /* 0x000fe20000011605 */
[----:B------:R-:W-:Y:S01]  /*0ce0*/  ULDC UR4, c[0x0][0x150] ;  /* 0x0000540000047ab9 */ /* 0x000fe20000000800 */
[----:B------:R-:W-:Y:S02]  /*0cf0*/  I2FP.F32.U32 R0, R8 ;  /* 0x0000000800007245 */ /* 0x000fe40000201000 */
[----:B------:R-:W-:-:S03]  /*0d00*/  IADD3 R9, P0, RZ, -R25, RZ ;  /* 0x80000019ff097210 */ /* 0x000fc60007f1e0ff */
[----:B------:R-:W2:Y:S01]  /*0d10*/  LDC R10, c[0x0][0x8c0] ;  /* 0x00023000ff0a7b82 */ /* 0x000ea20000000800 */
[----:B------:R-:W-:Y:S01]  /*0d20*/  FMUL R0, R0, UR4 ;  /* 0x0000000400007c20 */ /* 0x000fe20008400000 */
[----:B------:R-:W-:Y:S01]  /*0d30*/  IADD3.X R11, RZ, ~R4, RZ, P0, !PT ;  /* 0x80000004ff0b7210 */ /* 0x000fe200007fe4ff */
[----:B------:R-:W-:Y:S01]  /*0d40*/  IMAD.WIDE.U32 R4, R9, R20, R16 ;  /* 0x0000001409047225 */ /* 0x000fe200078e0010 */
[----:B------:R-:W-:-:S03]  /*0d50*/  ULDC UR4, c[0x0][0x154] ;  /* 0x0000550000047ab9 */ /* 0x000fc60000000800 */
[----:B------:R-:W-:Y:S01]  /*0d60*/  IMAD R6, R11, R20, RZ ;  /* 0x000000140b067224 */ /* 0x000fe200078e02ff */
[----:B------:R-:W3:Y:S01]  /*0d70*/  LDC R7, c[0x0][0x144] ;  /* 0x00005100ff077b82 */ /* 0x000ee20000000800 */
[----:B------:R-:W4:Y:S02]  /*0d80*/  F2I.U32.TRUNC.NTZ R0, R0 ;  /* 0x0000000000007305 */ /* 0x000f24000020f000 */
[----:B------:R-:W-:-:S04]  /*0d90*/  IMAD R9, R9, R21, R6 ;  /* 0x0000001509097224 */ /* 0x000fc800078e0206 */
[----:B------:R-:W-:Y:S01]  /*0da0*/  IMAD.IADD R9, R5, 0x1, R9 ;  /* 0x0000000105097824 */ /* 0x000fe200078e0209 */
[----:B------:R-:W5:Y:S01]  /*0db0*/  LDC R12, c[0x0][0x8b0] ;  /* 0x00022c00ff0c7b82 */ /* 0x000f620000000800 */
[----:B-1----:R-:W-:-:S04]  /*0dc0*/  ISETP.NE.U32.AND P0, PT, R26, RZ, PT ;  /* 0x000000ff1a00720c */ /* 0x002fc80003f05070 */
[----:B------:R-:W-:-:S03]  /*0dd0*/  ISETP.NE.AND.EX P0, PT, R27, RZ, PT, P0 ;  /* 0x000000ff1b00720c */ /* 0x000fc60003f05300 */
[----:B------:R-:W1:Y:S01]  /*0de0*/  LDC R11, c[0x0][0x900] ;  /* 0x00024000ff0b7b82 */ /* 0x000e620000000800 */
[-CC-:B--2---:R-:W-:Y:S01]  /*0df0*/  SHF.R.U64 R20, R4, R10.reuse, R9.reuse ;  /* 0x0000000a04147219 */ /* 0x184fe20000001209 */
[----:B----4-:R-:W-:Y:S01]  /*0e00*/  IMAD.MOV R5, RZ, RZ, -R0 ;  /* 0x000000ffff057224 */ /* 0x010fe200078e0a00 */
[----:B------:R-:W-:Y:S02]  /*0e10*/  I2FP.F32.U32 R4, R3 ;  /* 0x0000000300047245 */ /* 0x000fe40000201000 */
[----:B------:R-:W-:Y:S01]  /*0e20*/  SHF.R.U32.HI R9, RZ, R10, R9 ;  /* 0x0000000aff097219 */ /* 0x000fe20000011609 */
[----:B------:R-:W-:Y:S02]  /*0e30*/  IMAD.MOV.U32 R10, RZ, RZ, 0x1 ;  /* 0x00000001ff0a7424 */ /* 0x000fe400078e00ff */
[----:B------:R-:W2:Y:S01]  /*0e40*/  LDC R14, c[0x0][0x148] ;  /* 0x00005200ff0e7b82 */ /* 0x000ea20000000800 */
[----:B---3--:R-:W-:Y:S02]  /*0e50*/  IMAD R0, R7, R5, R8 ;  /* 0x0000000507007224 */ /* 0x008fe400078e0208 */
[----:B------:R-:W-:Y:S01]  /*0e60*/  FMUL R5, R4, UR4 ;  /* 0x0000000404057c20 */ /* 0x000fe20008400000 */
[----:B------:R-:W-:-:S04]  /*0e70*/  MOV R4, 0xffffffff ;  /* 0xffffffff00047802 */ /* 0x000fc80000000f00 */
[----:B------:R-:W3:Y:S01]  /*0e80*/  LDC R24, c[0x0][0x8a8] ;  /* 0x00022a00ff187b82 */ /* 0x000ee20000000800 */
[-CC-:B-----5:R-:W-:Y:S02]  /*0e90*/  SHF.R.U64 R28, R20, R12.reuse, R9.reuse ;  /* 0x0000000c141c7219 */ /* 0x1a0fe40000001209 */
[----:B------:R-:W-:Y:S02]  /*0ea0*/  SHF.R.U32.HI R6, RZ, R12, R9 ;  /* 0x0000000cff067219 */ /* 0x000fe40000011609 */
[----:B------:R4:W1:Y:S03]  /*0eb0*/  F2I.U32.TRUNC.NTZ R12, R5 ;  /* 0x00000005000c7305 */ /* 0x000866000020f000 */
[----:B------:R-:W2:Y:S01]  /*0ec0*/  LDC R15, c[0x0][0x8f0] ;  /* 0x00023c00ff0f7b82 */ /* 0x000ea20000000800 */
[-C--:B-1----:R-:W-:Y:S02]  /*0ed0*/  SHF.L.U32 R4, R4, R11.reuse, RZ ;  /* 0x0000000b04047219 */ /* 0x082fe400000006ff */
[----:B------:R-:W-:-:S02]  /*0ee0*/  SHF.R.U64 R30, R28, R11, R6 ;  /* 0x0000000b1c1e7219 */ /* 0x000fc40000001206 */
[-C--:B------:R-:W-:Y:S02]  /*0ef0*/  SHF.R.U32.HI R6, RZ, R11.reuse, R6 ;  /* 0x0000000bff067219 */ /* 0x080fe40000011606 */
[----:B------:R-:W-:Y:S01]  /*0f00*/  SHF.L.U32 R10, R10, R11, RZ ;  /* 0x0000000b0a0a7219 */ /* 0x000fe200000006ff */
[----:B------:R-:W1:Y:S01]  /*0f10*/  LDC R21, c[0x0][0x8e0] ;  /* 0x00023800ff157b82 */ /* 0x000e620000000800 */
[----:B------:R-:W-:Y:S01]  /*0f20*/  LOP3.LUT R11, RZ, R4, RZ, 0x33, !PT ;  /* 0x00000004ff0b7212 */ /* 0x000fe200078e33ff */
[----:B------:R-:W-:Y:S01]  /*0f30*/  IMAD.MOV.U32 R4, RZ, RZ, R30 ;  /* 0x000000ffff047224 */ /* 0x000fe200078e001e */
[----:B----4-:R-:W-:-:S05]  /*0f40*/  MOV R5, R6 ;  /* 0x0000000600057202 */ /* 0x010fca0000000f00 */
[----:B------:R-:W4:Y:S01]  /*0f50*/  LDC R23, c[0x0][0x8b8] ;  /* 0x00022e00ff177b82 */ /* 0x000f220000000800 */
[----:B---3--:R-:W-:Y:S05]  /*0f60*/  @!P0 BRA `(.L_x_13) ;  /* 0x0000000000288947 */ /* 0x008fea0003800000 */
[----:B------:R-:W3:Y:S02]  /*0f70*/  LDC R9, c[0x0][0x8f4] ;  /* 0x00023d00ff097b82 */ /* 0x000ee40000000800 */
[----:B---3--:R-:W-:-:S05]  /*0f80*/  IADD3 R9, P0, R30, R9, RZ ;  /* 0x000000091e097210 */ /* 0x008fca0007f1e0ff */
[----:B------:R-:W-:-:S04]  /*0f90*/  IMAD.X R13, RZ, RZ, R6, P0 ;  /* 0x000000ffff0d7224 */ /* 0x000fc800000e0606 */
[----:B------:R-:W-:-:S04]  /*0fa0*/  IMAD.WIDE.U32 R4, R13, R26, RZ ;  /* 0x0000001a0d047225 */ /* 0x000fc800078e00ff */
[----:B------:R-:W-:-:S04]  /*0fb0*/  IMAD.WIDE.U32 R6, P0, R9, R27, R4 ;  /* 0x0000001b09067225 */ /* 0x000fc80007800004 */
[----:B------:R-:W-:Y:S01]  /*0fc0*/  IMAD.WIDE.U32 R4, R9, R26, RZ ;  /* 0x0000001a09047225 */ /* 0x000fe200078e00ff */
[----:B------:R-:W-:-:S03]  /*0fd0*/  MOV R8, R7 ;  /* 0x0000000700087202 */ /* 0x000fc60000000f00 */
[----:B------:R-:W-:Y:S01]  /*0fe0*/  IMAD.X R9, RZ, RZ, RZ, P0 ;  /* 0x000000ffff097224 */ /* 0x000fe200000e06ff */
[----:B------:R-:W-:-:S05]  /*0ff0*/  IADD3 RZ, P0, R5, R6, RZ ;  /* 0x0000000605ff7210 */ /* 0x000fca0007f1e0ff */
[----:B------:R-:W-:-:S08]  /*1000*/  IMAD.WIDE.U32.X R4, R13, R27, R8, P0 ;  /* 0x0000001b0d047225 */ /* 0x000fd000000e0408 */
.L_x_13:
[----:B--2---:R-:W-:Y:S01]  /*1010*/  SHF.R.U64 R4, R4, R15, R5 ;  /* 0x0000000f04047219 */ /* 0x004fe20000001205 */
[----:B------:R-:W-:Y:S01]  /*1020*/  VIADD R5, R24, 0xffffffff ;  /* 0xffffffff18057836 */ /* 0x000fe20000000000 */
[----:B------:R-:W-:Y:S01]  /*1030*/  LOP3.LUT R11, R28, R11, RZ, 0xc0, !PT ;  /* 0x0000000b1c0b7212 */ /* 0x000fe200078ec0ff */
[----:B------:R-:W-:Y:S01]  /*1040*/  IMAD.MOV R12, RZ, RZ, -R12 ;  /* 0x000000ffff0c7224 */ /* 0x000fe200078e0a0c */
[----:B------:R-:W-:Y:S02]  /*1050*/  IADD3 R6, -R4, RZ, RZ ;  /* 0x000000ff04067210 */ /* 0x000fe40007ffe1ff */
[----:B------:R-:W-:Y:S01]  /*1060*/  LOP3.LUT R5, R20, R5, RZ, 0xc0, !PT ;  /* 0x0000000514057212 */ /* 0x000fe200078ec0ff */
[----:B------:R-:W-:Y:S01]  /*1070*/  @P6 IMAD R0, R14, R12, R3 ;  /* 0x0000000c0e006224 */ /* 0x000fe200078e0203 */
[----:B------:R-:W-:Y:S01]  /*1080*/  R2UR UR55, R25 ;  /* 0x00000000193772ca */ /* 0x000fe200000e0000 */
[----:B------:R-:W-:Y:S02]  /*1090*/  IMAD R11, R10, R4, R11 ;  /* 0x000000040a0b7224 */ /* 0x000fe400078e020b */
[----:B-1----:R-:W-:-:S02]  /*10a0*/  IMAD R3, R6, R21, R30 ;  /* 0x0000001506037224 */ /* 0x002fc400078e021e */
[----:B----4-:R-:W-:Y:S02]  /*10b0*/  IMAD R0, R11, R23, R0 ;  /* 0x000000170b007224 */ /* 0x010fe400078e0200 */
[----:B------:R-:W-:Y:S02]  /*10c0*/  IMAD R3, R3, R24, R5 ;  /* 0x0000001803037224 */ /* 0x000fe400078e0205 */
[----:B------:R-:W-:-:S03]  /*10d0*/  IMAD.MOV.U32 R4, RZ, RZ, 0x1 ;  /* 0x00000001ff047424 */ /* 0x000fc600078e00ff */
[----:B------:R-:W-:Y:S02]  /*10e0*/  SEL R156, R3, R0, !P6 ;  /* 0x00000000039c7207 */ /* 0x000fe40007000000 */
[----:B------:R-:W-:Y:S02]  /*10f0*/  SEL R23, R0, R3, !P6 ;  /* 0x0000000300177207 */ /* 0x000fe40007000000 */
[----:B------:R-:W-:-:S07]  /*1100*/  PRMT R0, R4, 0x7610, R0 ;  /* 0x0000761004007816 */ /* 0x000fce0000000000 */
.L_x_11:
[----:B------:R-:W-:-:S08]  /*1110*/  NOP ;  /* 0x0000000000007918 */ /* 0x000fd00000000000 */
[----:B------:R-:W1:Y:S02]  /*1120*/  USETMAXREG.TRY_ALLOC.CTAPOOL UP0, 0xe8 ;  /* 0x000000e8000079c8 */ /* 0x000e640008000600 */
[----:B-1----:R-:W-:-:S13]  /*1130*/  PLOP3.LUT P0, PT, PT, PT, UP0, 0x80, 0x0 ;  /* 0x000000000000781c */ /* 0x002fda0003f0f008 */
[----:B------:R-:W-:Y:S05]  /*1140*/  @!P0 BRA `(.L_x_11) ;  /* 0xfffffffc00f08947 */ /* 0x000fea000383ffff */
[----:B------:R-:W-:Y:S02]  /*1150*/  ULDC.64 UR4, c[0x0][0x590] ;  /* 0x0001640000047ab9 */ /* 0x000fe40000000a00 */
[----:B------:R-:W-:Y:S01]  /*1160*/  IMAD.U32 R159, RZ, RZ, UR4 ;  /* 0x00000004ff9f7e24 */ /* 0x000fe2000f8e00ff */
[----:B------:R-:W-:-:S04]  /*1170*/  MOV R160, UR5 ;  /* 0x0000000500a07c02 */ /* 0x000fc80008000f00 */
[----:B------:R-:W-:-:S04]  /*1180*/  ISETP.NE.U32.AND P1, PT, R159, RZ, PT ;  /* 0x000000ff9f00720c */ /* 0x000fc80003f25070 */
[----:B------:R-:W-:-:S13]  /*1190*/  ISETP.NE.AND.EX P0, PT, R160, RZ, PT, P1 ;  /* 0x000000ffa000720c */ /* 0x000fda0003f05310 */
[----:B------:R-:W-:Y:S05]  /*11a0*/  @P0 BRA `(.L_x_14) ;  /* 0x00000000002c0947 */ /* 0x000fea0003800000 */
[----:B------:R-:W-:Y:S02]  /*11b0*/  ULDC.64 UR4, c[0x0][0x588] ;  /* 0x0001620000047ab9 */ /* 0x000fe40000000a00 */
[----:B------:R-:W-:-:S04]  /*11c0*/  ISETP.NE.U32.AND P0, PT, RZ, UR4, PT ;  /* 0x00000004ff007c0c */ /* 0x000fc8000bf05070 */
[----:B------:R-:W-:-:S13]  /*11d0*/  ISETP.NE.AND.EX P0, PT, RZ, UR5, PT, P0 ;  /* 0x00000005ff007c0c */ /* 0x000fda000bf05300 */
[----:B------:R-:W-:Y:S05]  /*11e0*/  @!P0 BRA `(.L_x_15) ;  /* 0x0000000000108947 */ /* 0x000fea0003800000 */
[----:B------:R-:W1:Y:S02]  /*11f0*/  LDC.64 R154, c[0x0][0x588] ;  /* 0x00016200ff9a7b82 */ /* 0x000e640000000a00 */
[----:B-1----:R1:W5:Y:S01]  /*1200*/  LDG.E R154, desc[UR48][R154.64] ;  /* 0x000000309a9a7981 */ /* 0x002362000c1e1900 */
[----:B------:R-:W-:Y:S01]  /*1210*/  IMAD.MOV.U32 R152, RZ, RZ, 0x1 ;  /* 0x00000001ff987424 */ /* 0x000fe200078e00ff */
[----:B------:R-:W-:Y:S06]  /*1220*/  BRA `(.L_x_14) ;  /* 0x00000000000c7947 */ /* 0x000fec0003800000 */
.L_x_15:
[----:B------:R-:W-:Y:S01]  /*1230*/  ULDC UR4, c[0x0][0x580] ;  /* 0x0001600000047ab9 */ /* 0x000fe20000000800 */
[----:B------:R-:W-:Y:S01]  /*1240*/  IMAD.MOV.U32 R152, RZ, RZ, 0x1 ;  /* 0x00000001ff987424 */ /* 0x000fe200078e00ff */
[----:B------:R-:W-:-:S07]  /*1250*/  MOV R154, UR4 ;  /* 0x00000004009a7c02 */ /* 0x000fce0008000f00 */
.L_x_14:
[----:B------:R-:W-:Y:S02]  /*1260*/  ULDC.64 UR4, c[0x0][0x5b0] ;  /* 0x00016c0000047ab9 */ /* 0x000fe40000000a00 */
[----:B------:R-:W-:-:S04]  /*1270*/  ISETP.NE.U32.AND P0, PT, RZ, UR4, PT ;  /* 0x00000004ff007c0c */ /* 0x000fc8000bf05070 */
[----:B------:R-:W-:-:S13]  /*1280*/  ISETP.NE.AND.EX P0, PT, RZ, UR5, PT, P0 ;  /* 0x00000005ff007c0c */ /* 0x000fda000bf05300 */
[----:B------:R-:W-:Y:S05]  /*1290*/  @P0 BRA `(.L_x_16) ;  /* 0x0000000000240947 */ /* 0x000fea0003800000 */
[----:B------:R-:W-:Y:S02]  /*12a0*/  ULDC.64 UR4, c[0x0][0x5a8] ;  /* 0x00016a0000047ab9 */ /* 0x000fe40000000a00 */
[----:B------:R-:W-:-:S04]  /*12b0*/  ISETP.NE.U32.AND P0, PT, RZ, UR4, PT ;  /* 0x00000004ff007c0c */ /* 0x000fc8000bf05070 */
[----:B------:R-:W-:-:S13]  /*12c0*/  ISETP.NE.AND.EX P0, PT, RZ, UR5, PT, P0 ;  /* 0x00000005ff007c0c */ /* 0x000fda000bf05300 */
[----:B------:R-:W-:Y:S05]  /*12d0*/  @!P0 BRA `(.L_x_17) ;  /* 0x00000000000c8947 */ /* 0x000fea0003800000 */
[----:B------:R-:W1:Y:S02]  /*12e0*/  LDC.64 R4, c[0x0][0x5a8] ;  /* 0x00016a00ff047b82 */ /* 0x000e640000000a00 */
[----:B-1----:R2:W5:Y:S01]  /*12f0*/  LDG.E R155, desc[UR48][R4.64] ;  /* 0x00000030049b7981 */ /* 0x002562000c1e1900 */
[----:B------:R-:W-:Y:S05]  /*1300*/  BRA `(.L_x_16) ;  /* 0x0000000000087947 */ /* 0x000fea0003800000 */
.L_x_17:
[----:B------:R-:W-:Y:S02]  /*1310*/  ULDC UR4, c[0x0][0x5a0] ;  /* 0x0001680000047ab9 */ /* 0x000fe40000000800 */
[----:B-1----:R-:W-:-:S07]  /*1320*/  IMAD.U32 R155, RZ, RZ, UR4 ;  /* 0x00000004ff9b7e24 */ /* 0x002fce000f8e00ff */
.L_x_16:
[----:B------:R-:W-:Y:S01]  /*1330*/  LOP3.LUT P2, RZ, R0, 0xff, RZ, 0xc0, !PT ;  /* 0x000000ff00ff7812 */ /* 0x000fe2000784c0ff */
[----:B------:R-:W-:Y:S01]  /*1340*/  UMOV UR36, URZ ;  /* 0x0000003f00247c82 */ /* 0x000fe20008000000 */
[----:B------:R-:W-:-:S11]  /*1350*/  PLOP3.LUT P0, PT, PT, PT, PT, 0x80, 0x0 ;  /* 0x000000000000781c */ /* 0x000fd60003f0f070 */
[----:B------:R-:W-:Y:S05]  /*1360*/  @!P2 BRA `(.L_x_18) ;  /* 0x000000540014a947 */ /* 0x000fea0003800000 */
[----:B------:R-:W-:Y:S01]  /*1370*/  ULDC UR4, c[0x0][0x28c] ;  /* 0x0000a30000047ab9 */ /* 0x000fe20000000800 */
[----:B------:R-:W-:Y:S01]  /*1380*/  IMAD.MOV.U32 R153, RZ, RZ, 0x10 ;  /* 0x00000010ff997424 */ /* 0x000fe200078e00ff */
[----:B------:R-:W-:Y:S01]  /*1390*/  UIADD3 UR4, UR4, 0x3f, URZ ;  /* 0x0000003f04047890 */ /* 0x000fe2000fffe03f */
[----:B------:R-:W-:Y:S01]  /*13a0*/  LOP3.LUT P0, RZ, R18, 0x4, RZ, 0xc0, !PT ;  /* 0x0000000412ff7812 */ /* 0x000fe2000780c0ff */
[----:B------:R-:W-:Y:S01]  /*13b0*/  ULDC.64 UR40, c[0x0][0x198] ;  /* 0x0000660000287ab9 */ /* 0x000fe20000000a00 */
[----:B------:R-:W-:Y:S01]  /*13c0*/  LOP3.LUT R157, R22, 0x1, RZ, 0xfc, !PT ;  /* 0x00000001169d7812 */ /* 0x000fe200078efcff */
[----:B------:R-:W-:Y:S01]  /*13d0*/  USHF.R.S32.HI UR5, URZ, 0x1f, UR4 ;  /* 0x0000001f3f057899 */ /* 0x000fe20008011404 */
[----:B------:R-:W-:Y:S01]  /*13e0*/  LOP3.LUT R158, R19, 0x1, RZ, 0xfc, !PT ;  /* 0x00000001139e7812 */ /* 0x000fe200078efcff */
[----:B------:R-:W-:Y:S01]  /*13f0*/  UMOV UR39, URZ ;  /* 0x0000003f00277c82 */ /* 0x000fe20008000000 */
[----:B------:R-:W-:Y:S01]  /*1400*/  SEL R153, R153, 0xfffffff0, !P0 ;  /* 0xfffffff099997807 */ /* 0x000fe20004000000 */
[----:B------:R-:W-:Y:S01]  /*1410*/  ULEA.HI UR5, UR5, UR4, URZ, 0x6 ;  /* 0x0000000405057291 */ /* 0x000fe2000f8f303f */
[----:B------:R-:W-:Y:S01]  /*1420*/  UMOV UR42, URZ ;  /* 0x0000003f002a7c82 */ /* 0x000fe20008000000 */
[----:B------:R-:W-:-:S02]  /*1430*/  UMOV UR43, URZ ;  /* 0x0000003f002b7c82 */ /* 0x000fc40008000000 */
[----:B------:R-:W-:Y:S01]  /*1440*/  USHF.R.S32.HI UR44, URZ, 0x6, UR5 ;  /* 0x000000063f2c7899 */ /* 0x000fe20008011405 */
[----:B------:R-:W-:-:S11]  /*1450*/  UMOV UR36, URZ ;  /* 0x0000003f00247c82 */ /* 0x000fd60008000000 */
.L_x_129:
[----:B------:R-:W-:Y:S01]  /*1460*/  LOP3.LUT R0, R18, 0x80, RZ, 0xc0, !PT ;  /* 0x0000008012007812 */ /* 0x000fe200078ec0ff */
[----:B------:R-:W3:Y:S01]  /*1470*/  S2UR UR50, SR_CgaCtaId ;  /* 0x00000000003279c3 */ /* 0x000ee20000008800 */
[----:B------:R-:W-:Y:S02]  /*1480*/  UMOV UR45, 0x400 ;  /* 0x00000400002d7882 */ /* 0x000fe40000000000 */
[----:B------:R-:W-:-:S06]  /*1490*/  SHF.R.U32.HI R0, RZ, 0x7, R0 ;  /* 0x00000007ff007819 */ /* 0x000fcc0000011600 */
[----:B------:R-:W4:Y:S01]  /*14a0*/  SHFL.IDX PT, R0, R0, RZ, 0x1f ;  /* 0x00001fff00007589 */ /* 0x000f2200000e0000 */
[----:B---3--:R-:W-:Y:S01]  /*14b0*/  ULEA UR45, UR50, UR45, 0x18 ;  /* 0x0000002d322d7291 */ /* 0x008fe2000f8ec03f */
[----:B----4-:R-:W-:-:S13]  /*14c0*/  R2UR UR4, R0 ;  /* 0x00000000000472ca */ /* 0x010fda00000e0000 */
[----:B------:R-:W-:-:S04]  /*14d0*/  ULEA.HI UR5, UR4, UR4, URZ, 0x1 ;  /* 0x0000000404057291 */ /* 0x000fc8000f8f083f */
[----:B------:R-:W-:-:S04]  /*14e0*/  ULOP3.LUT UR5, UR5, 0x7fffe, URZ, 0xc0, !UPT ;  /* 0x0007fffe05057892 */ /* 0x000fc8000f8ec03f */
[----:B------:R-:W-:-:S03]  /*14f0*/  UIADD3 UR5, UR4, -UR5, URZ ;  /* 0x8000000504057290 */ /* 0x000fc6000fffe03f */
[----:B------:R-:W-:Y:S01]  /*1500*/  ULDC UR4, c[0x0][0x28c] ;  /* 0x0000a30000047ab9 */ /* 0x000fe20000000800 */
[----:B------:R-:W-:Y:S01]  /*1510*/  ULEA UR5, UR5, UR45, 0xd ;  /* 0x0000002d05057291 */ /* 0x000fe2000f8e683f */
[----:B------:R-:W-:-:S03]  /*1520*/  ISETP.LT.AND P0, PT, RZ, UR4, PT ;  /* 0x00000004ff007c0c */ /* 0x000fc6000bf01270 */
[----:B------:R-:W-:-:S04]  /*1530*/  UIADD3 UR5, UR5, 0x8400, URZ ;  /* 0x0000840005057890 */ /* 0x000fc8000fffe03f */
[----:B------:R-:W-:-:S04]  /*1540*/  USHF.R.U32.HI UR5, URZ, 0x4, UR5 ;  /* 0x000000043f057899 */ /* 0x000fc80008011605 */
[----:B------:R-:W-:Y:S02]  /*1550*/  ULOP3.LUT UR51, UR5, 0x3fff, URZ, 0xc0, !UPT ;  /* 0x00003fff05337892 */ /* 0x000fe4000f8ec03f */
[----:B-1----:R-:W-:Y:S10]  /*1560*/  @P0 BRA `(.L_x_19) ;  /* 0x0000000000400947 */ /* 0x002ff40003800000 */
[----:B------:R-:W-:Y:S01]  /*1570*/  MOV R0, 0x0 ;  /* 0x0000000000007802 */ /* 0x000fe20000000f00 */
[----:B------:R-:W-:Y:S01]  /*1580*/  ULDC.64 UR4, c[0x4][0x70] ;  /* 0x01001c0000047ab9 */ /* 0x000fe20000000a00 */
[----:B------:R-:W-:Y:S01]  /*1590*/  ULDC.64 UR6, c[0x4][0x8] ;  /* 0x0100020000067ab9 */ /* 0x000fe20000000a00 */
[----:B--2---:R-:W-:Y:S01]  /*15a0*/  MOV R4, UR4 ;  /* 0x0000000400047c02 */ /* 0x004fe20008000f00 */
[----:B------:R2:W3:Y:S01]  /*15b0*/  LDC.64 R14, c[0x4][R0] ;  /* 0x01000000000e7b82 */ /* 0x0004e20000000a00 */
[----:B------:R-:W-:Y:S01]  /*15c0*/  IMAD.U32 R5, RZ, RZ, UR5 ;  /* 0x00000005ff057e24 */ /* 0x000fe2000f8e00ff */
[----:B------:R-:W-:Y:S01]  /*15d0*/  ULDC.64 UR4, c[0x4][0x78] ;  /* 0x01001e0000047ab9 */ /* 0x000fe20000000a00 */
[----:B------:R-:W-:Y:S01]  /*15e0*/  IMAD.U32 R10, RZ, RZ, UR6 ;  /* 0x00000006ff0a7e24 */ /* 0x000fe2000f8e00ff */
[----:B------:R-:W-:Y:S01]  /*15f0*/  MOV R7, UR5 ;  /* 0x0000000500077c02 */ /* 0x000fe20008000f00 */
[----:B------:R-:W-:Y:S01]  /*1600*/  IMAD.U32 R6, RZ, RZ, UR4 ;  /* 0x00000004ff067e24 */ /* 0x000fe2000f8e00ff */
[----:B------:R-:W-:Y:S01]  /*1610*/  MOV R8, 0x1e1 ;  /* 0x000001e100087802 */ /* 0x000fe20000000f00 */
[----:B------:R-:W-:-:S02]  /*1620*/  IMAD.U32 R11, RZ, RZ, UR7 ;  /* 0x00000007ff0b7e24 */ /* 0x000fc4000f8e00ff */
[----:B------:R-:W-:Y:S02]  /*1630*/  IMAD.MOV.U32 R12, RZ, RZ, 0x1 ;  /* 0x00000001ff0c7424 */ /* 0x000fe400078e00ff */
[----:B--2---:R-:W-:-:S07]  /*1640*/  IMAD.MOV.U32 R13, RZ, RZ, RZ ;  /* 0x000000ffff0d7224 */ /* 0x004fce00078e00ff */
[----:B------:R-:W-:-:S07]  /*1650*/  LEPC R20, `(.L_x_19) ;  /* 0x000000001014794e */ /* 0x000fce0000000000 */
[----:B-1-3-5:R-:W-:Y:S05]  /*1660*/  CALL.ABS.NOINC R14 ;  /* 0x000000000e007343 */ /* 0x02afea0003c00000 */
.L_x_19:
[----:B------:R-:W-:-:S13]  /*1670*/  ISETP.NE.AND P0, PT, R157, 0x3, PT ;  /* 0x000000039d00780c */ /* 0x000fda0003f05270 */
[----:B------:R-:W-:Y:S05]  /*1680*/  @!P0 BRA `(.L_x_20) ;  /* 0x0000000000048947 */ /* 0x000fea0003800000 */
[----:B------:R-:W-:Y:S01]  /*1690*/  BPT.TRAP 0x1 ;  /* 0x000000040000795c */ /* 0x000fe20000300000 */
.L_x_20:
[----:B------:R-:W-:Y:S01]  /*16a0*/  IMAD.U32 R0, RZ, RZ, UR42 ;  /* 0x0000002aff007e24 */ /* 0x000fe2000f8e00ff */
[----:B------:R-:W-:-:S04]  /*16b0*/  MOV R3, UR43 ;  /* 0x0000002b00037c02 */ /* 0x000fc80008000f00 */
[----:B------:R-:W-:Y:S02]  /*16c0*/  LEA R3, R3, UR45, 0x3 ;  /* 0x0000002d03037c11 */ /* 0x000fe4000f8e18ff */
[----:B------:R-:W-:-:S04]  /*16d0*/  SHF.L.U32 R0, R0, 0x1f, RZ ;  /* 0x0000001f00007819 */ /* 0x000fc800000006ff */
[----:B------:R3:W4:Y:S01]  /*16e0*/  SYNCS.PHASECHK.TRANS64.TRYWAIT P1, [R3+URZ], R0 ;  /* 0x00000000030075a7 */ /* 0x000722000802017f */
[----:B------:R-:W-:Y:S05]  /*16f0*/  @!P0 BRA `(.L_x_21) ;  /* 0x0000000000048947 */ /* 0x000fea0003800000 */
[----:B------:R-:W-:Y:S01]  /*1700*/  BPT.TRAP 0x1 ;  /* 0x000000040000795c */ /* 0x000fe20000300000 */
.L_x_21:
[----:B----4-:R-:W-:Y:S05]  /*1710*/  @P1 BRA `(.L_x_22) ;  /* 0x0000000000081947 */ /* 0x010fea0003800000 */
[----:B------:R-:W4:Y:S02]  /*1720*/  SYNCS.PHASECHK.TRANS64.TRYWAIT P1, [R3+URZ], R0 ;  /* 0x00000000030075a7 */ /* 0x000f24000802017f */
[----:B----4-:R-:W-:Y:S05]  /*1730*/  @!P1 BRA `(.L_x_23) ;  /* 0x0000008000549947 */ /* 0x010fea0003800000 */
.L_x_22:
[----:B------:R-:W-:-:S04]  /*1740*/  UISETP.LT.AND UP0, UPT, UR44, 0x1, UPT ;  /* 0x000000012c00788c */ /* 0x000fc8000bf01270 */
[----:B------:R-:W-:-:S06]  /*1750*/  USEL UR4, UR44, 0x1, UP0 ;  /* 0x000000012c047887 */ /* 0x000fcc0008000000 */
[----:B---34-:R-:W-:Y:S01]  /*1760*/  IMAD.U32 R0, RZ, RZ, UR4 ;  /* 0x00000004ff007e24 */ /* 0x018fe2000f8e00ff */
[----:B------:R-:W-:Y:S05]  /*1770*/  WARPSYNC.ALL ;  /* 0x0000000000007948 */ /* 0x000fea0003800000 */
[----:B------:R-:W-:-:S04]  /*1780*/  IADD3 R0, -R0, UR44, RZ ;  /* 0x0000002c00007c10 */ /* 0x000fc8000fffe1ff */
[----:B------:R-:W-:Y:S01]  /*1790*/  ISETP.GE.AND P1, PT, R0, 0x1, PT ;  /* 0x000000010000780c */ /* 0x000fe20003f26270 */
[----:B------:R-:W-:Y:S01]  /*17a0*/  UIADD3 UR4, UR45, 0x18400, URZ ;  /* 0x000184002d047890 */ /* 0x000fe2000fffe03f */
[----:B------:R-:W-:Y:S01]  /*17b0*/  WARPGROUP.ARRIVE ;  /* 0x00000000000079c5 */ /* 0x000fe20000000000 */
[----:B------:R-:W-:Y:S02]  /*17c0*/  ULOP3.LUT UR8, UR51, 0x10000, URZ, 0xfc, !UPT ;  /* 0x0001000033087892 */ /* 0x000fe4000f8efc3f */
[----:B------:R-:W-:Y:S02]  /*17d0*/  USHF.R.U32.HI UR4, URZ, 0x4, UR4 ;  /* 0x000000043f047899 */ /* 0x000fe40008011604 */
[----:B------:R-:W-:Y:S02]  /*17e0*/  ULEA UR10, UR43, UR8, 0xa ;  /* 0x000000082b0a7291 */ /* 0x000fe4000f8e503f */
[----:B------:R-:W-:Y:S01]  /*17f0*/  ULOP3.LUT UR4, UR4, 0x3fff, URZ, 0xc0, !UPT ;  /* 0x00003fff04047892 */ /* 0x000fe2000f8ec03f */
[----:B------:R-:W-:Y:S01]  /*1800*/  UMOV UR5, 0x40000040 ;  /* 0x4000004000057882 */ /* 0x000fe20000000000 */
[----:B------:R-:W-:-:S02]  /*1810*/  UMOV UR7, 0x40000040 ;  /* 0x4000004000077882 */ /* 0x000fc40000000000 */
[----:B------:R-:W-:-:S03]  /*1820*/  ULOP3.LUT UR9, UR4, 0x10000, URZ, 0xfc, !UPT ;  /* 0x0001000004097892 */ /* 0x000fc6000f8efc3f */
[----:B------:R-:W-:Y:S01]  /*1830*/  UMOV UR4, UR10 ;  /* 0x0000000a00047c82 */ /* 0x000fe20008000000 */
[----:B------:R-:W-:-:S07]  /*1840*/  ULEA UR11, UR43, UR9, 0xb ;  /* 0x000000092b0b7291 */ /* 0x000fce000f8e583f */
[----:B------:R-:W-:Y:S02]  /*1850*/  UMOV UR6, UR11 ;  /* 0x0000000b00067c82 */ /* 0x000fe40008000000 */
[----:B------:R-:W-:Y:S01]  /*1860*/  HGMMA.64x256x16.F32 R24, gdesc[UR4], RZ, !UPT, gsb0 ;  /* 0x03e00000041879f0 */ /* 0x000fe2000c0008ff */
[----:B------:R-:W-:Y:S02]  /*1870*/  UIADD3 UR4, UR10, 0x2, URZ ;  /* 0x000000020a047890 */ /* 0x000fe4000fffe03f */
[----:B------:R-:W-:Y:S01]  /*1880*/  UIADD3 UR6, UR11, 0x2, URZ ;  /* 0x000000020b067890 */ /* 0x000fe2000fffe03f */
[----:B------:R-:W-:Y:S01]  /*1890*/  UMOV UR5, 0x40000040 ;  /* 0x4000004000057882 */ /* 0x000fe20000000000 */
[----:B------:R-:W-:Y:S01]  /*18a0*/  UMOV UR7, 0x40000040 ;  /* 0x4000004000077882 */ /* 0x000fe20000000000 */
[----:B------:R-:W-:Y:S02]  /*18b0*/  WARPGROUP.DEPBAR.LE gsb0, 0x0 ;  /* 0x00008000000079c5 */ /* 0x000fe40000010000 */
[----:B------:R-:W-:-:S15]  /*18c0*/  WARPGROUP.ARRIVE ;  /* 0x00000000000079c5 */ /* 0x000fde0000000000 */
[----:B------:R-:W-:-:S05]  /*18d0*/  NOP ;  /* 0x0000000000007918 */ /* 0x000fca0000000000 */
[----:B------:R-:W-:Y:S01]  /*18e0*/  HGMMA.64x256x16.F32 R24, gdesc[UR4], R24, gsb0 ;  /* 0x03e00000041879f0 */ /* 0x000fe20008000818 */
        /* <DEDUP_REMOVED lines=15> */
[----:B------:R-:W-:Y:S03]  /*19e0*/  HGMMA.64x256x16.F32 R24, gdesc[UR4], R24, gsb0 ;  /* 0x03e00000041879f0 */ /* 0x000fe60008000818 */
[----:B------:R-:W-:Y:S02]  /*19f0*/  WARPGROUP.DEPBAR.LE gsb0, 0x0 ;  /* 0x00008000000079c5 */ /* 0x000fe40000010000 */
[----:B------:R-:W-:Y:S05]  /*1a00*/  @!P1 BRA `(.L_x_24) ;  /* 0x0000000400189947 */ /* 0x000fea0003800000 */
[----:B------:R-:W-:Y:S02]  /*1a10*/  UIADD3 UR4, UR43, 0x1, URZ ;  /* 0x000000012b047890 */ /* 0x000fe4000fffe03f */
[----:B------:R-:W-:Y:S02]  /*1a20*/  UMOV UR11, UR43 ;  /* 0x0000002b000b7c82 */ /* 0x000fe40008000000 */
[----:B------:R-:W-:-:S04]  /*1a30*/  UISETP.NE.AND UP0, UPT, UR4, 0x4, UPT ;  /* 0x000000040400788c */ /* 0x000fc8000bf05270 */
[----:B------:R-:W-:Y:S02]  /*1a40*/  USEL UR5, URZ, 0x1, UP0 ;  /* 0x000000013f057887 */ /* 0x000fe40008000000 */
[----:B------:R-:W-:Y:S02]  /*1a50*/  USEL UR10, UR4, URZ, UP0 ;  /* 0x0000003f040a7287 */ /* 0x000fe40008000000 */
[----:B------:R-:W-:-:S06]  /*1a60*/  ULOP3.LUT UR5, UR42, UR5, URZ, 0x3c, !UPT ;  /* 0x000000052a057292 */ /* 0x000fcc000f8e3c3f */
[----:B--2---:R-:W-:-:S07]  /*1a70*/  MOV R5, UR5 ;  /* 0x0000000500057c02 */ /* 0x004fce0008000f00 */
.L_x_31:
[----:B--23--:R-:W-:Y:S05]  /*1a80*/  @!P0 BRA `(.L_x_25) ;  /* 0x0000000000048947 */ /* 0x00cfea0003800000 */
[----:B------:R-:W-:Y:S01]  /*1a90*/  BPT.TRAP 0x1 ;  /* 0x000000040000795c */ /* 0x000fe20000300000 */
.L_x_25:
[----:B------:R-:W-:Y:S01]  /*1aa0*/  ULEA UR4, UR10, UR45, 0x3 ;  /* 0x0000002d0a047291 */ /* 0x000fe2000f8e183f */
[----:B------:R-:W-:-:S08]  /*1ab0*/  SHF.L.U32 R3, R5, 0x1f, RZ ;  /* 0x0000001f05037819 */ /* 0x000fd000000006ff */
[----:B------:R2:W3:Y:S01]  /*1ac0*/  SYNCS.PHASECHK.TRANS64.TRYWAIT P1, [UR4], R3 ;  /* 0x00000003ff0075a7 */ /* 0x0004e20008020144 */
[----:B------:R-:W-:Y:S05]  /*1ad0*/  @!P0 BRA `(.L_x_26) ;  /* 0x0000000000048947 */ /* 0x000fea0003800000 */
[----:B------:R-:W-:Y:S01]  /*1ae0*/  BPT.TRAP 0x1 ;  /* 0x000000040000795c */ /* 0x000fe20000300000 */
.L_x_26:
[----:B---3--:R-:W-:Y:S05]  /*1af0*/  @P1 BRA `(.L_x_27) ;  /* 0x0000000000081947 */ /* 0x008fea0003800000 */
[----:B------:R-:W3:Y:S02]  /*1b00*/  SYNCS.PHASECHK.TRANS64.TRYWAIT P1, [UR4], R3 ;  /* 0x00000003ff0075a7 */ /* 0x000ee40008020144 */
[----:B---3--:R-:W-:Y:S05]  /*1b10*/  @!P1 BRA `(.L_x_28) ;  /* 0x0000007c00709947 */ /* 0x008fea0003800000 */
.L_x_27:
[----:B------:R-:W-:Y:S01]  /*1b20*/  ULEA UR12, UR10, UR8, 0xa ;  /* 0x000000080a0c7291 */ /* 0x000fe2000f8e503f */
[----:B------:R-:W-:Y:S01]  /*1b30*/  WARPGROUP.ARRIVE ;  /* 0x00000000000079c5 */ /* 0x000fe20000000000 */
[----:B------:R-:W-:Y:S01]  /*1b40*/  ULEA UR13, UR10, UR9, 0xb ;  /* 0x000000090a0d7291 */ /* 0x000fe2000f8e583f */
[----:B------:R-:W-:Y:S01]  /*1b50*/  UMOV UR5, 0x40000040 ;  /* 0x4000004000057882 */ /* 0x000fe20000000000 */
[----:B------:R-:W-:-:S03]  /*1b60*/  UMOV UR7, 0x40000040 ;  /* 0x4000004000077882 */ /* 0x000fc60000000000 */
[----:B------:R-:W-:Y:S02]  /*1b70*/  UMOV UR4, UR12 ;  /* 0x0000000c00047c82 */ /* 0x000fe40008000000 */
[----:B------:R-:W-:Y:S02]  /*1b80*/  UMOV UR6, UR13 ;  /* 0x0000000d00067c82 */ /* 0x000fe40008000000 */
[----:B------:R-:W-:Y:S01]  /*1b90*/  HGMMA.64x256x16.F32 R24, gdesc[UR4], R24, gsb0 ;  /* 0x03e00000041879f0 */ /* 0x000fe20008000818 */
[----:B------:R-:W-:Y:S02]  /*1ba0*/  UIADD3 UR4, UR12, 0x2, URZ ;  /* 0x000000020c047890 */ /* 0x000fe4000fffe03f */
[----:B------:R-:W-:Y:S01]  /*1bb0*/  UIADD3 UR6, UR13, 0x2, URZ ;  /* 0x000000020d067890 */ /* 0x000fe2000fffe03f */
[----:B------:R-:W-:Y:S01]  /*1bc0*/  UMOV UR5, 0x40000040 ;  /* 0x4000004000057882 */ /* 0x000fe20000000000 */
[----:B------:R-:W-:Y:S01]  /*1bd0*/  UMOV UR7, 0x40000040 ;  /* 0x4000004000077882 */ /* 0x000fe20000000000 */
[----:B------:R-:W-:-:S02]  /*1be0*/  WARPGROUP.DEPBAR.LE gsb0, 0x0 ;  /* 0x00008000000079c5 */ /* 0x000fc40000010000 */
        /* <DEDUP_REMOVED lines=21> */
[----:B------:R-:W-:Y:S01]  /*1d40*/  BPT.TRAP 0x1 ;  /* 0x000000040000795c */ /* 0x000fe20000300000 */
.L_x_29:
[----:B------:R-:W-:Y:S01]  /*1d50*/  ULEA UR4, UR11, UR45, 0x3 ;  /* 0x0000002d0b047291 */ /* 0x000fe2000f8e183f */
[----:B------:R-:W-:-:S03]  /*1d60*/  ISETP.GT.U32.AND P1, PT, R22, 0x1, PT ;  /* 0x000000011600780c */ /* 0x000fc60003f24070 */
[----:B------:R-:W-:-:S04]  /*1d70*/  UIADD3 UR4, UR4, 0x20, URZ ;  /* 0x0000002004047890 */ /* 0x000fc8000fffe03f */
[----:B------:R-:W-:-:S09]  /*1d80*/  UPRMT UR4, URZ, 0x654, UR4 ;  /* 0x000006543f047896 */ /* 0x000fd20008000004 */
[----:B------:R-:W-:Y:S01]  /*1d90*/  SYNCS.ARRIVE.TRANS64.RED.A1T0 RZ, [UR4], RZ ;  /* 0x000000ffffff79a7 */ /* 0x000fe20008100404 */
[----:B------:R-:W-:Y:S05]  /*1da0*/  @P1 BRA `(.L_x_30) ;  /* 0x0000000000041947 */ /* 0x000fea0003800000 */
[----:B------:R-:W-:Y:S01]  /*1db0*/  BPT.TRAP 0x1 ;  /* 0x000000040000795c */ /* 0x000fe20000300000 */
.L_x_30:
[----:B------:R-:W-:Y:S01]  /*1dc0*/  UIADD3 UR10, UR10, 0x1, URZ ;  /* 0x000000010a0a7890 */ /* 0x000fe2000fffe03f */
[C---:B------:R-:W-:Y:S01]  /*1dd0*/  ISETP.GT.AND P1, PT, R0.reuse, 0x1, PT ;  /* 0x000000010000780c */ /* 0x040fe20003f24270 */
[----:B------:R-:W-:Y:S01]  /*1de0*/  UIADD3 UR11, UR11, 0x1, URZ ;  /* 0x000000010b0b7890 */ /* 0x000fe2000fffe03f */
[----:B------:R-:W-:Y:S01]  /*1df0*/  VIADD R0, R0, 0xffffffff ;  /* 0xffffffff00007836 */ /* 0x000fe20000000000 */
[----:B------:R-:W-:Y:S02]  /*1e00*/  UISETP.NE.AND UP0, UPT, UR10, 0x4, UPT ;  /* 0x000000040a00788c */ /* 0x000fe4000bf05270 */
[----:B------:R-:W-:Y:S02]  /*1e10*/  UISETP.NE.AND UP1, UPT, UR11, 0x4, UPT ;  /* 0x000000040b00788c */ /* 0x000fe4000bf25270 */
[----:B------:R-:W-:Y:S02]  /*1e20*/  USEL UR4, URZ, 0x1, UP0 ;  /* 0x000000013f047887 */ /* 0x000fe40008000000 */
[----:B------:R-:W-:-:S02]  /*1e30*/  USEL UR10, UR10, URZ, UP0 ;  /* 0x0000003f0a0a7287 */ /* 0x000fc40008000000 */
[----:B------:R-:W-:Y:S02]  /*1e40*/  USEL UR11, UR11, URZ, UP1 ;  /* 0x0000003f0b0b7287 */ /* 0x000fe40008800000 */
[----:B------:R-:W-:Y:S01]  /*1e50*/  LOP3.LUT R5, R5, UR4, RZ, 0x3c, !PT ;  /* 0x0000000405057c12 */ /* 0x000fe2000f8e3cff */
[----:B------:R-:W-:Y:S09]  /*1e60*/  @P1 BRA `(.L_x_31) ;  /* 0xfffffffc00041947 */ /* 0x000ff2000383ffff */
.L_x_24:
[----:B------:R-:W4:Y:S02]  /*1e70*/  LDC R0, c[0x0][0x28c] ;  /* 0x0000a300ff007b82 */ /* 0x000f240000000800 */
[----:B----4-:R-:W-:-:S13]  /*1e80*/  ISETP.GE.AND P1, PT, R0, 0x1, PT ;  /* 0x000000010000780c */ /* 0x010fda0003f26270 */
[----:B------:R-:W-:Y:S05]  /*1e90*/  @!P1 BRA `(.L_x_32) ;  /* 0x0000000000349947 */ /* 0x000fea0003800000 */
[----:B------:R-:W-:Y:S05]  /*1ea0*/  @!P0 BRA `(.L_x_33) ;  /* 0x0000000000048947 */ /* 0x000fea0003800000 */
[----:B------:R-:W-:Y:S01]  /*1eb0*/  BPT.TRAP 0x1 ;  /* 0x000000040000795c */ /* 0x000fe20000300000 */
.L_x_33:
[----:B------:R-:W-:Y:S01]  /*1ec0*/  UISETP.LT.AND UP0, UPT, UR44, 0x1, UPT ;  /* 0x000000012c00788c */ /* 0x000fe2000bf01270 */
[----:B------:R-:W-:-:S03]  /*1ed0*/  ISETP.GT.U32.AND P0, PT, R22, 0x1, PT ;  /* 0x000000011600780c */ /* 0x000fc60003f04070 */
[----:B------:R-:W-:-:S04]  /*1ee0*/  USEL UR4, UR44, 0x1, UP0 ;  /* 0x000000012c047887 */ /* 0x000fc80008000000 */
[----:B------:R-:W-:-:S04]  /*1ef0*/  UIADD3 UR4, UR43, UR44, -UR4 ;  /* 0x0000002c2b047290 */ /* 0x000fc8000fffe804 */
[----:B------:R-:W-:-:S04]  /*1f00*/  USHF.L.U32 UR4, UR4, 0x3, URZ ;  /* 0x0000000304047899 */ /* 0x000fc8000800063f */
[----:B------:R-:W-:-:S04]  /*1f10*/  ULOP3.LUT UR4, UR4, 0x18, URZ, 0xc0, !UPT ;  /* 0x0000001804047892 */ /* 0x000fc8000f8ec03f */
[----:B------:R-:W-:-:S04]  /*1f20*/  UIADD3 UR4, UR45, 0x20, UR4 ;  /* 0x000000202d047890 */ /* 0x000fc8000fffe004 */
[----:B------:R-:W-:-:S09]  /*1f30*/  UPRMT UR4, URZ, 0x654, UR4 ;  /* 0x000006543f047896 */ /* 0x000fd20008000004 */
[----:B------:R-:W-:Y:S01]  /*1f40*/  SYNCS.ARRIVE.TRANS64.RED.A1T0 RZ, [UR4], RZ ;  /* 0x000000ffffff79a7 */ /* 0x000fe20008100404 */
[----:B------:R-:W-:Y:S05]  /*1f50*/  @P0 BRA `(.L_x_32) ;  /* 0x0000000000040947 */ /* 0x000fea0003800000 */
[----:B------:R-:W-:Y:S01]  /*1f60*/  BPT.TRAP 0x1 ;  /* 0x000000040000795c */ /* 0x000fe20000300000 */
.L_x_32:
[----:B------:R-:W-:Y:S01]  /*1f70*/  UIADD3 UR4, UR45, 0x200, URZ ;  /* 0x000002002d047890 */ /* 0x000fe2000fffe03f */
[----:B------:R-:W-:Y:S02]  /*1f80*/  R2UR UR54, R23 ;  /* 0x00000000173672ca */ /* 0x000fe400000e0000 */
[----:B------:R-:W-:Y:S01]  /*1f90*/  R2UR UR53, R156 ;  /* 0x000000009c3572ca */ /* 0x000fe200000e0000 */
[----:B------:R-:W-:-:S06]  /*1fa0*/  ULOP3.LUT UP0, URZ, UR4, 0x1bf, URZ, 0xc0, !UPT ;  /* 0x000001bf043f7892 */ /* 0x000fcc000f80c03f */
[----:B------:R-:W-:-:S04]  /*1fb0*/  PLOP3.LUT P0, PT, PT, PT, UP0, 0x80, 0x0 ;  /* 0x000000000000781c */ /* 0x000fc80003f0f008 */
[----:B------:R-:W-:Y:S02]  /*1fc0*/  USHF.L.U32 UR54, UR54, 0x7, URZ ;  /* 0x0000000736367899 */ /* 0x000fe4000800063f */
[----:B------:R-:W-:-:S07]  /*1fd0*/  USHF.L.U32 UR53, UR53, 0x8, URZ ;  /* 0x0000000835357899 */ /* 0x000fce000800063f */
[----:B------:R-:W-:Y:S05]  /*1fe0*/  @!P0 BRA `(.L_x_34) ;  /* 0x00000000007c8947 */ /* 0x000fea0003800000 */
[----:B------:R-:W-:Y:S01]  /*1ff0*/  MOV R23, 0x0 ;  /* 0x0000000000177802 */ /* 0x000fe20000000f00 */
[----:B------:R-:W-:Y:S01]  /*2000*/  ULDC.64 UR4, c[0x4][0x80] ;  /* 0x0100200000047ab9 */ /* 0x000fe20000000a00 */
[----:B------:R-:W-:Y:S01]  /*2010*/  ULDC.64 UR6, c[0x4][0x10] ;  /* 0x0100040000067ab9 */ /* 0x000fe20000000a00 */
[----:B--23--:R-:W-:Y:S01]  /*2020*/  IMAD.U32 R4, RZ, RZ, UR4 ;  /* 0x00000004ff047e24 */ /* 0x00cfe2000f8e00ff */
[----:B------:R2:W3:Y:S01]  /*2030*/  LDC.64 R14, c[0x4][R23] ;  /* 0x01000000170e7b82 */ /* 0x0004e20000000a00 */
[----:B------:R-:W-:Y:S01]  /*2040*/  MOV R5, UR5 ;  /* 0x0000000500057c02 */ /* 0x000fe20008000f00 */
[----:B------:R-:W-:Y:S01]  /*2050*/  ULDC.64 UR4, c[0x4][0x88] ;  /* 0x0100220000047ab9 */ /* 0x000fe20000000a00 */
[----:B------:R-:W-:Y:S01]  /*2060*/  MOV R10, UR6 ;  /* 0x00000006000a7c02 */ /* 0x000fe20008000f00 */
[----:B------:R-:W-:Y:S01]  /*2070*/  IMAD.U32 R6, RZ, RZ, UR4 ;  /* 0x00000004ff067e24 */ /* 0x000fe2000f8e00ff */
[----:B------:R-:W-:Y:S01]  /*2080*/  MOV R12, 0x1 ;  /* 0x00000001000c7802 */ /* 0x000fe20000000f00 */
[----:B------:R-:W-:-:S02]  /*2090*/  IMAD.U32 R7, RZ, RZ, UR5 ;  /* 0x00000005ff077e24 */ /* 0x000fc4000f8e00ff */
[----:B------:R-:W-:Y:S02]  /*20a0*/  IMAD.U32 R11, RZ, RZ, UR7 ;  /* 0x00000007ff0b7e24 */ /* 0x000fe4000f8e00ff */
[----:B------:R-:W-:Y:S02]  /*20b0*/  IMAD.MOV.U32 R8, RZ, RZ, 0x70 ;  /* 0x00000070ff087424 */ /* 0x000fe400078e00ff */
[----:B--2---:R-:W-:-:S07]  /*20c0*/  IMAD.MOV.U32 R13, RZ, RZ, RZ ;  /* 0x000000ffff0d7224 */ /* 0x004fce00078e00ff */
[----:B------:R-:W-:-:S07]  /*20d0*/  LEPC R20, `(.L_x_35) ;  /* 0x000000001014794e */ /* 0x000fce0000000000 */
[----:B-1-3-5:R-:W-:Y:S05]  /*20e0*/  CALL.ABS.NOINC R14 ;  /* 0x000000000e007343 */ /* 0x02afea0003c00000 */
.L_x_35:
[----:B------:R1:W2:Y:S01]  /*20f0*/  LDC.64 R14, c[0x4][R23] ;  /* 0x01000000170e7b82 */ /* 0x0002a20000000a00 */
[----:B------:R-:W-:Y:S01]  /*2100*/  ULDC.64 UR4, c[0x4][0x80] ;  /* 0x0100200000047ab9 */ /* 0x000fe20000000a00 */
[----:B------:R-:W-:Y:S01]  /*2110*/  ULDC.64 UR6, c[0x4][0x10] ;  /* 0x0100040000067ab9 */ /* 0x000fe20000000a00 */
[----:B------:R-:W-:Y:S01]  /*2120*/  IMAD.U32 R4, RZ, RZ, UR4 ;  /* 0x00000004ff047e24 */ /* 0x000fe2000f8e00ff */
[----:B------:R-:W-:Y:S01]  /*2130*/  MOV R5, UR5 ;  /* 0x0000000500057c02 */ /* 0x000fe20008000f00 */
[----:B------:R-:W-:Y:S01]  /*2140*/  ULDC.64 UR4, c[0x4][0x88] ;  /* 0x0100220000047ab9 */ /* 0x000fe20000000a00 */
[----:B------:R-:W-:Y:S01]  /*2150*/  MOV R10, UR6 ;  /* 0x00000006000a7c02 */ /* 0x000fe20008000f00 */
[----:B------:R-:W-:Y:S01]  /*2160*/  IMAD.U32 R6, RZ, RZ, UR4 ;  /* 0x00000004ff067e24 */ /* 0x000fe2000f8e00ff */
[----:B------:R-:W-:Y:S01]  /*2170*/  MOV R12, 0x1 ;  /* 0x00000001000c7802 */ /* 0x000fe20000000f00 */
[----:B------:R-:W-:Y:S02]  /*2180*/  IMAD.U32 R7, RZ, RZ, UR5 ;  /* 0x00000005ff077e24 */ /* 0x000fe4000f8e00ff */
[----:B------:R-:W-:-:S02]  /*2190*/  IMAD.U32 R11, RZ, RZ, UR7 ;  /* 0x00000007ff0b7e24 */ /* 0x000fc4000f8e00ff */
[----:B------:R-:W-:Y:S02]  /*21a0*/  IMAD.MOV.U32 R8, RZ, RZ, 0x70 ;  /* 0x00000070ff087424 */ /* 0x000fe400078e00ff */
[----:B-1----:R-:W-:-:S07]  /*21b0*/  IMAD.MOV.U32 R13, RZ, RZ, RZ ;  /* 0x000000ffff0d7224 */ /* 0x002fce00078e00ff */
[----:B------:R-:W-:-:S07]  /*21c0*/  LEPC R20, `(.L_x_34) ;  /* 0x000000001014794e */ /* 0x000fce0000000000 */
[----:B--2---:R-:W-:Y:S05]  /*21d0*/  CALL.ABS.NOINC R14 ;  /* 0x000000000e007343 */ /* 0x004fea0003c00000 */
.L_x_34:
[----:B------:R-:W-:Y:S02]  /*21e0*/  ULDC.64 UR4, c[0x0][0x590] ;  /* 0x0001640000047ab9 */ /* 0x000fe40000000a00 */
[----:B------:R-:W-:Y:S01]  /*21f0*/  IMAD.U32 R159, RZ, RZ, UR4 ;  /* 0x00000004ff9f7e24 */ /* 0x000fe2000f8e00ff */
[----:B------:R-:W-:-:S04]  /*2200*/  MOV R160, UR5 ;  /* 0x0000000500a07c02 */ /* 0x000fc80008000f00 */
[----:B------:R-:W-:-:S04]  /*2210*/  ISETP.NE.U32.AND P2, PT, R159, RZ, PT ;  /* 0x000000ff9f00720c */ /* 0x000fc80003f45070 */
[----:B------:R-:W-:-:S13]  /*2220*/  ISETP.NE.AND.EX P2, PT, R160, RZ, PT, P2 ;  /* 0x000000ffa000720c */ /* 0x000fda0003f45320 */
[----:B------:R-:W-:Y:S05]  /*2230*/  @!P2 BRA `(.L_x_36) ;  /* 0x000000000034a947 */ /* 0x000fea0003800000 */
[----:B------:R-:W-:Y:S02]  /*2240*/  ULDC.64 UR4, c[0x0][0x588] ;  /* 0x0001620000047ab9 */ /* 0x000fe40000000a00 */
[----:B------:R-:W-:-:S04]  /*2250*/  ISETP.NE.U32.AND P0, PT, RZ, UR4, PT ;  /* 0x00000004ff007c0c */ /* 0x000fc8000bf05070 */
[----:B------:R-:W-:-:S13]  /*2260*/  ISETP.NE.AND.EX P0, PT, RZ, UR5, PT, P0 ;  /* 0x00000005ff007c0c */ /* 0x000fda000bf05300 */
[----:B------:R-:W-:Y:S05]  /*2270*/  @!P0 BRA `(.L_x_37) ;  /* 0x0000000000188947 */ /* 0x000fea0003800000 */
[----:B--23--:R-:W2:Y:S01]  /*2280*/  LDC.64 R4, c[0x0][0x588] ;  /* 0x00016200ff047b82 */ /* 0x00cea20000000a00 */
[----:B------:R-:W-:-:S04]  /*2290*/  IMAD R3, R159, UR55, RZ ;  /* 0x000000379f037c24 */ /* 0x000fc8000f8e02ff */
[----:B--2---:R-:W-:-:S05]  /*22a0*/  IMAD.WIDE R4, R3, 0x4, R4 ;  /* 0x0000000403047825 */ /* 0x004fca00078e0204 */
[----:B-----5:R4:W5:Y:S01]  /*22b0*/  LDG.E R154, desc[UR48][R4.64] ;  /* 0x00000030049a7981 */ /* 0x020962000c1e1900 */
[----:B------:R-:W-:Y:S01]  /*22c0*/  IMAD.MOV.U32 R152, RZ, RZ, 0x1 ;  /* 0x00000001ff987424 */ /* 0x000fe200078e00ff */
[----:B------:R-:W-:Y:S06]  /*22d0*/  BRA `(.L_x_36) ;  /* 0x00000000000c7947 */ /* 0x000fec0003800000 */
.L_x_37:
[----:B------:R-:W-:Y:S01]  /*22e0*/  ULDC UR4, c[0x0][0x580] ;  /* 0x0001600000047ab9 */ /* 0x000fe20000000800 */
[----:B------:R-:W-:Y:S01]  /*22f0*/  IMAD.MOV.U32 R152, RZ, RZ, 0x1 ;  /* 0x00000001ff987424 */ /* 0x000fe200078e00ff */
[----:B-----5:R-:W-:-:S07]  /*2300*/  MOV R154, UR4 ;  /* 0x00000004009a7c02 */ /* 0x020fce0008000f00 */
.L_x_36:
[----:B------:R-:W1:Y:S02]  /*2310*/  LDC.64 R6, c[0x0][0x5b0] ;  /* 0x00016c00ff067b82 */ /* 0x000e640000000a00 */
[----:B-1----:R-:W-:-:S04]  /*2320*/  ISETP.NE.U32.AND P0, PT, R6, RZ, PT ;  /* 0x000000ff0600720c */ /* 0x002fc80003f05070 */
[----:B------:R-:W-:-:S13]  /*2330*/  ISETP.NE.AND.EX P0, PT, R7, RZ, PT, P0 ;  /* 0x000000ff0700720c */ /* 0x000fda0003f05300 */
[----:B------:R-:W-:Y:S05]  /*2340*/  @!P0 BRA `(.L_x_38) ;  /* 0x00000000002c8947 */ /* 0x000fea0003800000 */
[----:B------:R-:W-:Y:S02]  /*2350*/  ULDC.64 UR4, c[0x0][0x5a8] ;  /* 0x00016a0000047ab9 */ /* 0x000fe40000000a00 */
[----:B------:R-:W-:-:S04]  /*2360*/  ISETP.NE.U32.AND P0, PT, RZ, UR4, PT ;  /* 0x00000004ff007c0c */ /* 0x000fc8000bf05070 */
[----:B------:R-:W-:-:S13]  /*2370*/  ISETP.NE.AND.EX P0, PT, RZ, UR5, PT, P0 ;  /* 0x00000005ff007c0c */ /* 0x000fda000bf05300 */
[----:B------:R-:W-:Y:S05]  /*2380*/  @!P0 BRA `(.L_x_39) ;  /* 0x0000000000148947 */ /* 0x000fea0003800000 */
[----:B--234-:R-:W1:Y:S01]  /*2390*/  LDC.64 R4, c[0x0][0x5a8] ;  /* 0x00016a00ff047b82 */ /* 0x01ce620000000a00 */
[----:B------:R-:W-:-:S04]  /*23a0*/  IMAD R3, R6, UR55, RZ ;  /* 0x0000003706037c24 */ /* 0x000fc8000f8e02ff */
[----:B-1----:R-:W-:-:S05]  /*23b0*/  IMAD.WIDE R4, R3, 0x4, R4 ;  /* 0x0000000403047825 */ /* 0x002fca00078e0204 */
[----:B-----5:R1:W5:Y:S01]  /*23c0*/  LDG.E R155, desc[UR48][R4.64] ;  /* 0x00000030049b7981 */ /* 0x020362000c1e1900 */
[----:B------:R-:W-:Y:S05]  /*23d0*/  BRA `(.L_x_38) ;  /* 0x0000000000087947 */ /* 0x000fea0003800000 */
.L_x_39:
[----:B------:R-:W-:Y:S02]  /*23e0*/  ULDC UR4, c[0x0][0x5a0] ;  /* 0x0001680000047ab9 */ /* 0x000fe40000000800 */
[----:B-----5:R-:W-:-:S07]  /*23f0*/  IMAD.U32 R155, RZ, RZ, UR4 ;  /* 0x00000004ff9b7e24 */ /* 0x020fce000f8e00ff */
.L_x_38:
[----:B------:R-:W-:Y:S01]  /*2400*/  ULDC.64 UR4, c[0x0][0x588] ;  /* 0x0001620000047ab9 */ /* 0x000fe20000000a00 */
[----:B------:R-:W-:Y:S01]  /*2410*/  ISETP.NE.U32.AND P1, PT, R159, RZ, PT ;  /* 0x000000ff9f00720c */ /* 0x000fe20003f25070 */
[----:B------:R-:W-:Y:S02]  /*2420*/  UISETP.NE.U32.AND UP0, UPT, UR4, URZ, UPT ;  /* 0x0000003f0400728c */ /* 0x000fe4000bf05070 */
[----:B------:R-:W-:Y:S02]  /*2430*/  ISETP.NE.U32.AND P3, PT, RZ, UR4, PT ;  /* 0x00000004ff007c0c */ /* 0x000fe4000bf65070 */
[----:B------:R-:W-:Y:S01]  /*2440*/  ISETP.NE.AND.EX P5, PT, R160, RZ, PT, P1 ;  /* 0x000000ffa000720c */ /* 0x000fe20003fa5310 */
[----:B------:R-:W-:Y:S02]  /*2450*/  UISETP.NE.AND.EX UP0, UPT, UR5, URZ, UPT, UP0 ;  /* 0x0000003f0500728c */ /* 0x000fe4000bf05300 */
[----:B------:R-:W-:Y:S02]  /*2460*/  ISETP.NE.AND.EX P3, PT, RZ, UR5, PT, P3 ;  /* 0x00000005ff007c0c */ /* 0x000fe4000bf65330 */
[----:B------:R-:W-:-:S02]  /*2470*/  PLOP3.LUT P0, PT, PT, PT, PT, 0x8, 0x0 ;  /* 0x000000000000781c */ /* 0x000fc40003f0e170 */
[----:B------:R-:W-:-:S04]  /*2480*/  PLOP3.LUT P4, PT, PT, PT, UP0, 0x80, 0x0 ;  /* 0x000000000000781c */ /* 0x000fc80003f8f008 */
[----:B------:R-:W-:-:S05]  /*2490*/  PLOP3.LUT P4, PT, P4, PT, PT, 0x8, 0x0 ;  /* 0x000000000000781c */ /* 0x000fca000278e170 */
[----:B------:R-:W-:Y:S08]  /*24a0*/  @P3 BRA P5, `(.L_x_40) ;  /* 0x0000000000243947 */ /* 0x000ff00002800000 */
[----:B------:R-:W-:Y:S04]  /*24b0*/  BSSY B0, `(.L_x_40) ;  /* 0x0000008000007945 */ /* 0x000fe80003800000 */
[----:B------:R-:W-:Y:S05]  /*24c0*/  @!P2 BRA `(.L_x_41) ;  /* 0x000000000014a947 */ /* 0x000fea0003800000 */
[----:B------:R-:W-:Y:S02]  /*24d0*/  LOP3.LUT P3, RZ, R152, 0xff, RZ, 0xc0, !PT ;  /* 0x000000ff98ff7812 */ /* 0x000fe4000786c0ff */
[----:B------:R-:W-:-:S11]  /*24e0*/  PLOP3.LUT P0, PT, P4, PT, PT, 0x80, 0x0 ;  /* 0x000000000000781c */ /* 0x000fd6000270f070 */
[----:B------:R-:W-:Y:S05]  /*24f0*/  @!P3 BRA `(.L_x_42) ;  /* 0x00000000000cb947 */ /* 0x000fea0003800000 */
[----:B-----5:R-:W-:Y:S01]  /*2500*/  FSETP.EQ.AND P0, PT, R154, RZ, PT ;  /* 0x000000ff9a00720b */ /* 0x020fe20003f02000 */
[----:B------:R-:W-:-:S12]  /*2510*/  BRA `(.L_x_42) ;  /* 0x0000000000047947 */ /* 0x000fd80003800000 */
.L_x_41:
[----:B-----5:R-:W-:-:S13]  /*2520*/  FSETP.EQ.AND P0, PT, R154, RZ, PT ;  /* 0x000000ff9a00720b */ /* 0x020fda0003f02000 */
.L_x_42:
[----:B------:R-:W-:Y:S05]  /*2530*/  BSYNC B0 ;  /* 0x0000000000007941 */ /* 0x000fea0003800000 */
.L_x_40:
[----:B------:R-:W-:Y:S04]  /*2540*/  BSSY B0, `(.L_x_43) ;  /* 0x0000007000007945 */ /* 0x000fe80003800000 */
[----:B------:R-:W-:Y:S05]  /*2550*/  @!P2 BRA `(.L_x_44) ;  /* 0x000000000010a947 */ /* 0x000fea0003800000 */
[----:B------:R-:W-:-:S13]  /*2560*/  LOP3.LUT P2, RZ, R152, 0xff, RZ, 0xc0, !PT ;  /* 0x000000ff98ff7812 */ /* 0x000fda000784c0ff */
[----:B------:R-:W-:Y:S05]  /*2570*/  @!P2 BRA `(.L_x_45) ;  /* 0x00000000000ca947 */ /* 0x000fea0003800000 */
[----:B-----5:R-:W-:Y:S01]  /*2580*/  FSETP.EQ.AND P4, PT, R154, RZ, PT ;  /* 0x000000ff9a00720b */ /* 0x020fe20003f82000 */
[----:B------:R-:W-:-:S12]  /*2590*/  BRA `(.L_x_45) ;  /* 0x0000000000047947 */ /* 0x000fd80003800000 */
.L_x_44:
[----:B-----5:R-:W-:-:S13]  /*25a0*/  FSETP.EQ.AND P4, PT, R154, RZ, PT ;  /* 0x000000ff9a00720b */ /* 0x020fda0003f82000 */
.L_x_45:
[----:B------:R-:W-:Y:S05]  /*25b0*/  BSYNC B0 ;  /* 0x0000000000007941 */ /* 0x000fea0003800000 */
.L_x_43:
[----:B------:R-:W-:Y:S01]  /*25c0*/  BSSY B0, `(.L_x_46) ;  /* 0x0000024000007945 */ /* 0x000fe20003800000 */
[----:B------:R-:W-:Y:S01]  /*25d0*/  IMAD.MOV.U32 R0, RZ, RZ, RZ ;  /* 0x000000ffff007224 */ /* 0x000fe200078e00ff */
[----:B------:R-:W-:Y:S02]  /*25e0*/  CS2R R6, SRZ ;  /* 0x0000000000067805 */ /* 0x000fe4000001ff00 */
[----:B-1234-:R-:W-:Y:S02]  /*25f0*/  CS2R R4, SRZ ;  /* 0x0000000000047805 */ /* 0x01efe4000001ff00 */
[----:B------:R-:W-:Y:S02]  /*2600*/  CS2R R10, SRZ ;  /* 0x00000000000a7805 */ /* 0x000fe4000001ff00 */
[----:B------:R-:W-:Y:S01]  /*2610*/  CS2R R8, SRZ ;  /* 0x0000000000087805 */ /* 0x000fe2000001ff00 */
[----:B------:R-:W-:Y:S06]  /*2620*/  @P0 BRA `(.L_x_47) ;  /* 0x0000000000740947 */ /* 0x000fec0003800000 */
[----:B------:R-:W-:-:S13]  /*2630*/  ISETP.NE.AND P2, PT, R158, 0x3, PT ;  /* 0x000000039e00780c */ /* 0x000fda0003f45270 */
[----:B------:R-:W-:Y:S05]  /*2640*/  @!P2 BRA `(.L_x_48) ;  /* 0x000000000004a947 */ /* 0x000fea0003800000 */
[----:B------:R-:W-:Y:S01]  /*2650*/  BPT.TRAP 0x1 ;  /* 0x000000040000795c */ /* 0x000fe20000300000 */
.L_x_48:
[----:B------:R-:W-:Y:S01]  /*2660*/  SHF.L.U32 R3, RZ, 0x1f, RZ ;  /* 0x0000001fff037819 */ /* 0x000fe200000006ff */
[----:B------:R-:W-:Y:S01]  /*2670*/  IMAD.MOV.U32 R7, RZ, RZ, RZ ;  /* 0x000000ffff077224 */ /* 0x000fe200078e00ff */
[----:B------:R-:W-:Y:S02]  /*2680*/  MOV R0, 0x1 ;  /* 0x0000000100007802 */ /* 0x000fe40000000f00 */
[----:B------:R-:W1:Y:S02]  /*2690*/  SYNCS.PHASECHK.TRANS64.TRYWAIT P2, [UR45+0x40], R3 ;  /* 0x00004003ff0075a7 */ /* 0x000e64000804016d */
[----:B-1----:R-:W-:Y:S05]  /*26a0*/  @!P2 BRA `(.L_x_49) ;  /* 0x0000007000a4a947 */ /* 0x002fea0003800000 */
.L_x_227:
[----:B------:R-:W-:Y:S01]  /*26b0*/  IMAD.MOV.U32 R6, RZ, RZ, RZ ;  /* 0x000000ffff067224 */ /* 0x000fe200078e00ff */
[----:B-1----:R-:W-:Y:S02]  /*26c0*/  CS2R R4, SRZ ;  /* 0x0000000000047805 */ /* 0x002fe4000001ff00 */
[----:B------:R-:W-:Y:S02]  /*26d0*/  CS2R R10, SRZ ;  /* 0x00000000000a7805 */ /* 0x000fe4000001ff00 */
[----:B------:R-:W-:Y:S01]  /*26e0*/  CS2R R8, SRZ ;  /* 0x0000000000087805 */ /* 0x000fe2000001ff00 */
[----:B------:R-:W-:Y:S06]  /*26f0*/  @P4 BRA `(.L_x_47) ;  /* 0x0000000000404947 */ /* 0x000fec0003800000 */
[C---:B------:R-:W-:Y:S01]  /*2700*/  IMAD.SHL.U32 R4, R18.reuse, 0x20, RZ ;  /* 0x0000002012047824 */ /* 0x040fe200078e00ff */
[C---:B------:R-:W-:Y:S01]  /*2710*/  SHF.L.U32 R3, R18.reuse, 0x4, RZ ;  /* 0x0000000412037819 */ /* 0x040fe200000006ff */
[----:B------:R-:W-:Y:S01]  /*2720*/  IMAD.SHL.U32 R8, R18, 0x4, RZ ;  /* 0x0000000412087824 */ /* 0x000fe200078e00ff */
[----:B------:R-:W-:Y:S01]  /*2730*/  SHF.R.U32.HI R6, RZ, 0x1, R18 ;  /* 0x00000001ff067819 */ /* 0x000fe20000011612 */
[----:B------:R-:W-:Y:S05]  /*2740*/  WARPSYNC.ALL ;  /* 0x0000000000007948 */ /* 0x000fea0003800000 */
[----:B------:R-:W-:Y:S02]  /*2750*/  LOP3.LUT R3, R3, 0xe00, RZ, 0xc0, !PT ;  /* 0x00000e0003037812 */ /* 0x000fe400078ec0ff */
[----:B------:R-:W-:-:S02]  /*2760*/  LOP3.LUT R5, R4, 0xc0, RZ, 0xc0, !PT ;  /* 0x000000c004057812 */ /* 0x000fc400078ec0ff */
[----:B------:R-:W-:Y:S02]  /*2770*/  LOP3.LUT R3, R3, 0x20, R4, 0xf8, !PT ;  /* 0x0000002003037812 */ /* 0x000fe400078ef804 */
[----:B------:R-:W-:Y:S02]  /*2780*/  LOP3.LUT R5, R5, 0x8, R6, 0xf8, !PT ;  /* 0x0000000805057812 */ /* 0x000fe400078ef806 */
[----:B------:R-:W-:Y:S02]  /*2790*/  LOP3.LUT R3, R3, 0x100, R4, 0xf8, !PT ;  /* 0x0000010003037812 */ /* 0x000fe400078ef804 */
[----:B------:R-:W-:-:S04]  /*27a0*/  LOP3.LUT R8, R5, 0x18, R8, 0x78, !PT ;  /* 0x0000001805087812 */ /* 0x000fc800078e7808 */
[----:B------:R-:W-:-:S04]  /*27b0*/  LOP3.LUT R3, R3, R8, RZ, 0xfc, !PT ;  /* 0x0000000803037212 */ /* 0x000fc800078efcff */
[----:B------:R-:W-:-:S04]  /*27c0*/  LEA R8, R3, UR45, 0x1 ;  /* 0x0000002d03087c11 */ /* 0x000fc8000f8e08ff */
[----:B------:R-:W-:Y:S02]  /*27d0*/  LEA R4, R153, R8, 0x1 ;  /* 0x0000000899047211 */ /* 0x000fe400078e08ff */
[----:B------:R-:W1:Y:S04]  /*27e0*/  LDSM.16.M88.4 R8, [R8+0x200] ;  /* 0x000200000808783b */ /* 0x000e680000000200 */
[----:B------:R-:W2:Y:S02]  /*27f0*/  LDSM.16.M88.4 R4, [R4+0x200] ;  /* 0x000200000404783b */ /* 0x000ea40000000200 */
.L_x_47:
[----:B------:R-:W-:Y:S05]  /*2800*/  BSYNC B0 ;  /* 0x0000000000007941 */ /* 0x000fea0003800000 */
.L_x_46:
[--C-:B-1----:R-:W-:Y:S02]  /*2810*/  HADD2.F32 R3, -RZ, R8.reuse.H0_H0 ;  /* 0x20000008ff037230 */ /* 0x102fe40000004100 */
[C---:B-----5:R-:W-:Y:S01]  /*2820*/  FMUL R23, R155.reuse, R24 ;  /* 0x000000189b177220 */ /* 0x060fe20000400000 */
[----:B------:R-:W-:Y:S02]  /*2830*/  HADD2.F32 R13, -RZ, R8.H1_H1 ;  /* 0x30000008ff0d7230 */ /* 0x000fe40000004100 */
[C---:B------:R-:W-:Y:S01]  /*2840*/  FMUL R14, R155.reuse, R25 ;  /* 0x000000199b0e7220 */ /* 0x040fe20000400000 */
[--C-:B------:R-:W-:Y:S02]  /*2850*/  HADD2.F32 R21, -RZ, R9.reuse.H1_H1 ;  /* 0x30000009ff157230 */ /* 0x100fe40000004100 */
[C---:B------:R-:W-:Y:S01]  /*2860*/  FMUL R20, R155.reuse, R27 ;  /* 0x0000001b9b147220 */ /* 0x040fe20000400000 */
[----:B------:R-:W-:Y:S02]  /*2870*/  HADD2.F32 R15, -RZ, R9.H0_H0 ;  /* 0x20000009ff0f7230 */ /* 0x000fe40000004100 */
[----:B------:R-:W-:Y:S01]  /*2880*/  FMUL R26, R155, R26 ;  /* 0x0000001a9b1a7220 */ /* 0x000fe20000400000 */
[C---:B------:R-:W-:Y:S01]  /*2890*/  FFMA R12, R154.reuse, R3, R23 ;  /* 0x000000039a0c7223 */ /* 0x040fe20000000017 */
[----:B------:R-:W-:Y:S01]  /*28a0*/  FFMA R23, R154, R13, R14 ;  /* 0x0000000d9a177223 */ /* 0x000fe2000000000e */
[----:B------:R-:W-:-:S02]  /*28b0*/  HADD2.F32 R3, -RZ, R10.H0_H0 ;  /* 0x2000000aff037230 */ /* 0x000fc40000004100 */
[C---:B------:R-:W-:Y:S01]  /*28c0*/  FFMA R25, R154.reuse, R21, R20 ;  /* 0x000000159a197223 */ /* 0x040fe20000000014 */
[C---:B------:R-:W-:Y:S01]  /*28d0*/  FMUL R27, R155.reuse, R28 ;  /* 0x0000001c9b1b7220 */ /* 0x040fe20000400000 */
[----:B------:R-:W-:Y:S02]  /*28e0*/  HADD2.F32 R13, -RZ, R10.H1_H1 ;  /* 0x3000000aff0d7230 */ /* 0x000fe40000004100 */
[C---:B------:R-:W-:Y:S01]  /*28f0*/  FMUL R20, R155.reuse, R29 ;  /* 0x0000001d9b147220 */ /* 0x040fe20000400000 */
[C---:B------:R-:W-:Y:S01]  /*2900*/  FFMA R26, R154.reuse, R15, R26 ;  /* 0x0000000f9a1a7223 */ /* 0x040fe2000000001a */
[--C-:B------:R-:W-:Y:S02]  /*2910*/  HADD2.F32 R15, -RZ, R11.reuse.H0_H0 ;  /* 0x2000000bff0f7230 */ /* 0x100fe40000004100 */
[C---:B------:R-:W-:Y:S01]  /*2920*/  FMUL R30, R155.reuse, R30 ;  /* 0x0000001e9b1e7220 */ /* 0x040fe20000400000 */
[----:B------:R-:W-:Y:S02]  /*2930*/  HADD2.F32 R21, -RZ, R11.H1_H1 ;  /* 0x3000000bff157230 */ /* 0x000fe40000004100 */
[C---:B------:R-:W-:Y:S01]  /*2940*/  FFMA R14, R154.reuse, R3, R27 ;  /* 0x000000039a0e7223 */ /* 0x040fe2000000001b */
[----:B------:R-:W-:Y:S01]  /*2950*/  FMUL R24, R155, R31 ;  /* 0x0000001f9b187220 */ /* 0x000fe20000400000 */
[----:B------:R-:W-:Y:S01]  /*2960*/  FFMA R27, R154, R13, R20 ;  /* 0x0000000d9a1b7223 */ /* 0x000fe20000000014 */
[----:B--2---:R-:W-:-:S02]  /*2970*/  HADD2.F32 R13, -RZ, R4.H1_H1 ;  /* 0x30000004ff0d7230 */ /* 0x004fc40000004100 */
[C---:B------:R-:W-:Y:S01]  /*2980*/  FMUL R20, R155.reuse, R33 ;  /* 0x000000219b147220 */ /* 0x040fe20000400000 */
[C---:B------:R-:W-:Y:S01]  /*2990*/  FFMA R30, R154.reuse, R15, R30 ;  /* 0x0000000f9a1e7223 */ /* 0x040fe2000000001e */
[C---:B------:R-:W-:Y:S01]  /*29a0*/  FFMA R29, R154.reuse, R21, R24 ;  /* 0x000000159a1d7223 */ /* 0x040fe20000000018 */
[--C-:B------:R-:W-:Y:S02]  /*29b0*/  HADD2.F32 R15, -RZ, R5.reuse.H0_H0 ;  /* 0x20000005ff0f7230 */ /* 0x100fe40000004100 */
[C---:B------:R-:W-:Y:S01]  /*29c0*/  FMUL R34, R155.reuse, R34 ;  /* 0x000000229b227220 */ /* 0x040fe20000400000 */
[----:B------:R-:W-:Y:S01]  /*29d0*/  FMUL R24, R155, R35 ;  /* 0x000000239b187220 */ /* 0x000fe20000400000 */
[----:B------:R-:W-:Y:S02]  /*29e0*/  HADD2.F32 R21, -RZ, R5.H1_H1 ;  /* 0x30000005ff157230 */ /* 0x000fe40000004100 */
[----:B------:R-:W-:Y:S01]  /*29f0*/  FFMA R20, R154, R13, R20 ;  /* 0x0000000d9a147223 */ /* 0x000fe20000000014 */
[----:B------:R-:W-:-:S02]  /*2a00*/  IMAD.SHL.U32 R35, R18, 0x20, RZ ;  /* 0x0000002012237824 */ /* 0x000fc400078e00ff */
[----:B------:R-:W-:Y:S01]  /*2a10*/  FFMA R34, R154, R15, R34 ;  /* 0x0000000f9a227223 */ /* 0x000fe20000000022 */
[----:B------:R-:W-:Y:S02]  /*2a20*/  IMAD.SHL.U32 R13, R18, 0x10, RZ ;  /* 0x00000010120d7824 */ /* 0x000fe400078e00ff */
[C---:B------:R-:W-:Y:S01]  /*2a30*/  FMUL R15, R155.reuse, R36 ;  /* 0x000000249b0f7220 */ /* 0x040fe20000400000 */
[----:B------:R-:W-:Y:S02]  /*2a40*/  HADD2.F32 R3, -RZ, R4.H0_H0 ;  /* 0x20000004ff037230 */ /* 0x000fe40000004100 */
[C---:B------:R-:W-:Y:S01]  /*2a50*/  FMUL R28, R155.reuse, R37 ;  /* 0x000000259b1c7220 */ /* 0x040fe20000400000 */
[----:B------:R-:W-:Y:S01]  /*2a60*/  FMUL R31, R155, R32 ;  /* 0x000000209b1f7220 */ /* 0x000fe20000400000 */
[C---:B------:R-:W-:Y:S01]  /*2a70*/  FFMA R21, R154.reuse, R21, R24 ;  /* 0x000000159a157223 */ /* 0x040fe20000000018 */
[----:B------:R-:W-:Y:S01]  /*2a80*/  SHF.R.U32.HI R37, RZ, 0x1, R18 ;  /* 0x00000001ff257819 */ /* 0x000fe20000011612 */
[----:B------:R-:W-:Y:S05]  /*2a90*/  WARPSYNC.ALL ;  /* 0x0000000000007948 */ /* 0x000fea0003800000 */
[----:B------:R-:W-:Y:S01]  /*2aa0*/  LOP3.LUT R36, R35, 0xc0, RZ, 0xc0, !PT ;  /* 0x000000c023247812 */ /* 0x000fe200078ec0ff */
[----:B------:R-:W-:Y:S01]  /*2ab0*/  FFMA R31, R154, R3, R31 ;  /* 0x000000039a1f7223 */ /* 0x000fe2000000001f */
[----:B------:R-:W-:Y:S01]  /*2ac0*/  LOP3.LUT R24, R13, 0xe00, RZ, 0xc0, !PT ;  /* 0x00000e000d187812 */ /* 0x000fe200078ec0ff */
[--C-:B------:R-:W-:Y:S01]  /*2ad0*/  HADD2.F32 R3, -RZ, R6.reuse.H0_H0 ;  /* 0x20000006ff037230 */ /* 0x100fe20000004100 */
[----:B------:R-:W-:Y:S01]  /*2ae0*/  LOP3.LUT R36, R36, 0x8, R37, 0xf8, !PT ;  /* 0x0000000824247812 */ /* 0x000fe200078ef825 */
[----:B------:R-:W-:Y:S01]  /*2af0*/  HADD2.F32 R13, -RZ, R6.H1_H1 ;  /* 0x30000006ff0d7230 */ /* 0x000fe20000004100 */
[----:B------:R-:W-:Y:S01]  /*2b00*/  LOP3.LUT R32, R24, 0x20, R35, 0xf8, !PT ;  /* 0x0000002018207812 */ /* 0x000fe200078ef823 */
[----:B------:R-:W-:Y:S01]  /*2b10*/  BSSY B0, `(.L_x_50) ;  /* 0x000002a000007945 */ /* 0x000fe20003800000 */
[----:B------:R-:W-:Y:S01]  /*2b20*/  SHF.L.U32 R37, R18, 0x2, RZ ;  /* 0x0000000212257819 */ /* 0x000fe200000006ff */
[----:B------:R-:W-:Y:S01]  /*2b30*/  FFMA R24, R154, R3, R15 ;  /* 0x000000039a187223 */ /* 0x000fe2000000000f */
[----:B------:R-:W-:Y:S01]  /*2b40*/  LOP3.LUT R32, R32, 0x100, R35, 0xf8, !PT ;  /* 0x0000010020207812 */ /* 0x000fe200078ef823 */
[----:B------:R-:W-:Y:S01]  /*2b50*/  FFMA R33, R154, R13, R28 ;  /* 0x0000000d9a217223 */ /* 0x000fe2000000001c */
[----:B------:R-:W-:Y:S01]  /*2b60*/  LOP3.LUT R37, R36, 0x18, R37, 0x78, !PT ;  /* 0x0000001824257812 */ /* 0x000fe200078e7825 */
[--C-:B------:R-:W-:Y:S01]  /*2b70*/  HADD2.F32 R13, -RZ, R7.reuse.H0_H0 ;  /* 0x20000007ff0d7230 */ /* 0x100fe20000004100 */
[----:B------:R-:W-:Y:S01]  /*2b80*/  LOP3.LUT R3, R18, 0xff, RZ, 0xc0, !PT ;  /* 0x000000ff12037812 */ /* 0x000fe200078ec0ff */
[----:B------:R-:W-:-:S02]  /*2b90*/  HADD2.F32 R15, -RZ, R7.H1_H1 ;  /* 0x30000007ff0f7230 */ /* 0x000fc40000004100 */
[C---:B------:R-:W-:Y:S01]  /*2ba0*/  FMUL R35, R155.reuse, R38 ;  /* 0x000000269b237220 */ /* 0x040fe20000400000 */
[----:B------:R-:W-:Y:S01]  /*2bb0*/  FMUL R28, R155, R39 ;  /* 0x000000279b1c7220 */ /* 0x000fe20000400000 */
[----:B------:R-:W-:Y:S01]  /*2bc0*/  LOP3.LUT R32, R32, R37, RZ, 0xfc, !PT ;  /* 0x0000002520207212 */ /* 0x000fe200078efcff */
[----:B------:R-:W-:Y:S01]  /*2bd0*/  VIADD R3, R3, 0x1f ;  /* 0x0000001f03037836 */ /* 0x000fe20000000000 */
[----:B------:R-:W-:Y:S01]  /*2be0*/  F2FP.RELU.F16.F32.PACK_AB R36, R20, R31 ;  /* 0x0000001f1424723e */ /* 0x000fe200000008ff */
[C---:B------:R-:W-:Y:S01]  /*2bf0*/  FFMA R35, R154.reuse, R13, R35 ;  /* 0x0000000d9a237223 */ /* 0x040fe20000000023 */
[----:B------:R-:W-:Y:S01]  /*2c00*/  FFMA R28, R154, R15, R28 ;  /* 0x0000000f9a1c7223 */ /* 0x000fe2000000001c */
[----:B------:R-:W-:Y:S02]  /*2c10*/  LEA R20, R32, UR45, 0x1 ;  /* 0x0000002d20147c11 */ /* 0x000fe4000f8e08ff */
[----:B------:R-:W-:Y:S02]  /*2c20*/  ISETP.GT.U32.AND P2, PT, R3, 0x3e, PT ;  /* 0x0000003e0300780c */ /* 0x000fe40003f44070 */
[----:B------:R-:W-:Y:S01]  /*2c30*/  F2FP.RELU.F16.F32.PACK_AB R12, R23, R12 ;  /* 0x0000000c170c723e */ /* 0x000fe200000008ff */
[----:B------:R-:W-:Y:S01]  /*2c40*/  IMAD R3, R153, 0x2, R20 ;  /* 0x0000000299037824 */ /* 0x000fe200078e0214 */
[----:B------:R-:W-:-:S02]  /*2c50*/  F2FP.RELU.F16.F32.PACK_AB R13, R25, R26 ;  /* 0x0000001a190d723e */ /* 0x000fc400000008ff */
[----:B------:R-:W-:Y:S02]  /*2c60*/  F2FP.RELU.F16.F32.PACK_AB R14, R27, R14 ;  /* 0x0000000e1b0e723e */ /* 0x000fe400000008ff */
[----:B------:R-:W-:Y:S02]  /*2c70*/  F2FP.RELU.F16.F32.PACK_AB R15, R29, R30 ;  /* 0x0000001e1d0f723e */ /* 0x000fe400000008ff */
[----:B------:R-:W-:Y:S02]  /*2c80*/  F2FP.RELU.F16.F32.PACK_AB R37, R21, R34 ;  /* 0x000000221525723e */ /* 0x000fe400000008ff */
[----:B------:R-:W-:Y:S01]  /*2c90*/  F2FP.RELU.F16.F32.PACK_AB R38, R33, R24 ;  /* 0x000000182126723e */ /* 0x000fe200000008ff */
[----:B------:R1:W-:Y:S01]  /*2ca0*/  STSM.16.M88.4 [R20+0x200], R12 ;  /* 0x0002000c14007844 */ /* 0x0003e20000000200 */
[----:B------:R-:W-:-:S05]  /*2cb0*/  F2FP.RELU.F16.F32.PACK_AB R39, R28, R35 ;  /* 0x000000231c27723e */ /* 0x000fca00000008ff */
[----:B------:R1:W-:Y:S01]  /*2cc0*/  STSM.16.M88.4 [R3+0x200], R36 ;  /* 0x0002002403007844 */ /* 0x0003e20000000200 */
[----:B------:R-:W-:Y:S01]  /*2cd0*/  @!PT LDS RZ, [RZ] ;  /* 0x00000000fffff984 */ /* 0x000fe20000000800 */
[----:B------:R-:W-:Y:S01]  /*2ce0*/  @!PT LDS RZ, [RZ] ;  /* 0x00000000fffff984 */ /* 0x000fe20000000800 */
[----:B------:R-:W-:Y:S01]  /*2cf0*/  @!PT LDS RZ, [RZ] ;  /* 0x00000000fffff984 */ /* 0x000fe20000000800 */
[----:B------:R-:W-:Y:S01]  /*2d00*/  @!PT LDS RZ, [RZ] ;  /* 0x00000000fffff984 */ /* 0x000fe20000000800 */
[----:B------:R2:W-:Y:S06]  /*2d10*/  MEMBAR.ALL.CTA ;  /* 0x0000000000007992 */ /* 0x0005ec0000008000 */
[----:B--2---:R-:W2:Y:S02]  /*2d20*/  FENCE.VIEW.ASYNC.S ;  /* 0x00000000000073c6 */ /* 0x004ea40000000000 */
[----:B--2---:R-:W-:Y:S06]  /*2d30*/  BAR.SYNC.DEFER_BLOCKING 0x1, 0x100 ;  /* 0x0044000000007b1d */ /* 0x004fec0000010000 */
[----:B------:R-:W-:Y:S05]  /*2d40*/  @P2 BRA `(.L_x_51) ;  /* 0x0000000000182947 */ /* 0x000fea0003800000 */
[----:B------:R-:W-:Y:S02]  /*2d50*/  UIADD3 UR4, UP0, UR40, 0x4f0, URZ ;  /* 0x000004f028047890 */ /* 0x000fe4000ff1e03f */
[----:B------:R-:W-:Y:S02]  /*2d60*/  UIADD3 UR52, UR45, 0x200, URZ ;  /* 0x000002002d347890 */ /* 0x000fe4000fffe03f */
[----:B------:R-:W-:-:S09]  /*2d70*/  UIADD3.X UR5, URZ, UR41, URZ, UP0, !UPT ;  /* 0x000000293f057290 */ /* 0x000fd200087fe43f */
[----:B------:R2:W-:Y:S01]  /*2d80*/  UTMASTG.3D [UR52], [UR4] ;  /* 0x00000034040073b5 */ /* 0x0005e20008010000 */
[----:B------:R0:W-:Y:S01]  /*2d90*/  UTMACMDFLUSH ;  /* 0x00000000000079b7 */ /* 0x0001e20000000000 */
[----:B--2---:R-:W-:-:S04]  /*2da0*/  DEPBAR.LE SB0, 0x1 ;  /* 0x000080400000791a */ /* 0x004fc80000000000 */
.L_x_51:
[----:B------:R-:W-:Y:S05]  /*2db0*/  BSYNC B0 ;  /* 0x0000000000007941 */ /* 0x000fea0003800000 */
.L_x_50:
[----:B------:R-:W-:Y:S01]  /*2dc0*/  BAR.SYNC.DEFER_BLOCKING 0x1, 0x100 ;  /* 0x0044000000007b1d */ /* 0x000fe20000010000 */
[----:B------:R-:W-:Y:S02]  /*2dd0*/  ISETP.NE.AND P3, PT, RZ, UR39, PT ;  /* 0x00000027ff007c0c */ /* 0x000fe4000bf65270 */
[----:B------:R-:W-:-:S05]  /*2de0*/  IADD3 R21, R20, 0x200, RZ ;  /* 0x0000020014157810 */ /* 0x000fca0007ffe0ff */
[----:B------:R-:W-:-:S06]  /*2df0*/  IMAD R23, R153, 0x2, R21 ;  /* 0x0000000299177824 */ /* 0x000fcc00078e0215 */
[----:B------:R-:W-:Y:S05]  /*2e00*/  @!P3 BRA `(.L_x_52) ;  /* 0x000000000034b947 */ /* 0x000fea0003800000 */
[----:B------:R-:W-:Y:S04]  /*2e10*/  BSSY B0, `(.L_x_53) ;  /* 0x0000009000007945 */ /* 0x000fe80003800000 */
[----:B------:R-:W-:Y:S05]  /*2e20*/  @P0 BRA `(.L_x_54) ;  /* 0x00000000001c0947 */ /* 0x000fea0003800000 */
[----:B------:R-:W-:-:S13]  /*2e30*/  ISETP.NE.AND P3, PT, R158, 0x3, PT ;  /* 0x000000039e00780c */ /* 0x000fda0003f65270 */
[----:B------:R-:W-:Y:S05]  /*2e40*/  @!P3 BRA `(.L_x_55) ;  /* 0x000000000004b947 */ /* 0x000fea0003800000 */
[----:B------:R-:W-:Y:S01]  /*2e50*/  BPT.TRAP 0x1 ;  /* 0x000000040000795c */ /* 0x000fe20000300000 */
.L_x_55:
[----:B------:R-:W-:-:S04]  /*2e60*/  ULEA UR4, UR36, UR45, 0x3 ;  /* 0x0000002d24047291 */ /* 0x000fc8000f8e183f */
[----:B------:R-:W-:-:S04]  /*2e70*/  UIADD3 UR4, UR4, 0x60, URZ ;  /* 0x0000006004047890 */ /* 0x000fc8000fffe03f */
[----:B------:R-:W-:-:S09]  /*2e80*/  UPRMT UR4, UR50, 0x654, UR4 ;  /* 0x0000065432047896 */ /* 0x000fd20008000004 */
[----:B------:R-:W-:Y:S03]  /*2e90*/  SYNCS.ARRIVE.TRANS64.RED.A1T0 RZ, [UR4], RZ ;  /* 0x000000ffffff79a7 */ /* 0x000fe60008100404 */
.L_x_54:
[----:B------:R-:W-:Y:S05]  /*2ea0*/  BSYNC B0 ;  /* 0x0000000000007941 */ /* 0x000fea0003800000 */
.L_x_53:
[----:B------:R-:W-:-:S04]  /*2eb0*/  UIADD3 UR36, UR36, 0x1, URZ ;  /* 0x0000000124247890 */ /* 0x000fc8000fffe03f */
[----:B------:R-:W-:-:S04]  /*2ec0*/  UISETP.NE.AND UP0, UPT, UR36, 0x4, UPT ;  /* 0x000000042400788c */ /* 0x000fc8000bf05270 */
[----:B------:R-:W-:-:S12]  /*2ed0*/  USEL UR36, UR36, URZ, UP0 ;  /* 0x0000003f24247287 */ /* 0x000fd80008000000 */
.L_x_52:
[----:B------:R-:W-:Y:S04]  /*2ee0*/  BSSY B0, `(.L_x_56) ;  /* 0x0000011000007945 */ /* 0x000fe80003800000 */
[----:B------:R-:W-:Y:S05]  /*2ef0*/  @P0 BRA `(.L_x_57) ;  /* 0x00000000003c0947 */ /* 0x000fea0003800000 */
[----:B------:R-:W-:-:S13]  /*2f00*/  ISETP.NE.AND P3, PT, R158, 0x3, PT ;  /* 0x000000039e00780c */ /* 0x000fda0003f65270 */
[----:B------:R-:W-:Y:S05]  /*2f10*/  @!P3 BRA `(.L_x_58) ;  /* 0x000000000004b947 */ /* 0x000fea0003800000 */
[----:B------:R-:W-:Y:S01]  /*2f20*/  BPT.TRAP 0x1 ;  /* 0x000000040000795c */ /* 0x000fe20000300000 */
.L_x_58:
[C---:B-1----:R-:W-:Y:S01]  /*2f30*/  LEA R14, R0.reuse, UR45, 0x3 ;  /* 0x0000002d000e7c11 */ /* 0x042fe2000f8e18ff */
[----:B------:R-:W-:Y:S01]  /*2f40*/  @!P4 IMAD R12, R0, 0x2000, R21 ;  /* 0x00002000000cc824 */ /* 0x000fe200078e0215 */
[----:B------:R-:W-:Y:S01]  /*2f50*/  SHF.L.U32 R15, RZ, 0x1f, RZ ;  /* 0x0000001fff0f7819 */ /* 0x000fe200000006ff */
[----:B------:R-:W-:Y:S03]  /*2f60*/  BSSY B1, `(.L_x_59) ;  /* 0x0000004000017945 */ /* 0x000fe60003800000 */
[----:B------:R-:W1:Y:S01]  /*2f70*/  SYNCS.PHASECHK.TRANS64.TRYWAIT P3, [R14+URZ+0x40], R15 ;  /* 0x0000400f0e0075a7 */ /* 0x000e62000806017f */
[----:B------:R-:W-:Y:S01]  /*2f80*/  @!P4 LEA R13, R153, R12, 0x1 ;  /* 0x0000000c990dc211 */ /* 0x000fe200078e08ff */
[----:B-1----:R-:W-:Y:S06]  /*2f90*/  @!P3 BRA `(.L_x_60) ;  /* 0x000000680080b947 */ /* 0x002fec0003800000 */
.L_x_228:
[----:B------:R-:W-:Y:S05]  /*2fa0*/  BSYNC B1 ;  /* 0x0000000000017941 */ /* 0x000fea0003800000 */
.L_x_59:
[----:B------:R-:W-:Y:S05]  /*2fb0*/  @!P4 WARPSYNC.ALL ;  /* 0x000000000000c948 */ /* 0x000fea0003800000 */
[----:B------:R2:W3:Y:S01]  /*2fc0*/  @!P4 LDSM.16.M88.4 R8, [R12] ;  /* 0x000000000c08c83b */ /* 0x0004e20000000200 */
[----:B------:R-:W-:-:S03]  /*2fd0*/  VIADD R0, R0, 0x1 ;  /* 0x0000000100007836 */ /* 0x000fc60000000000 */
[----:B------:R2:W4:Y:S04]  /*2fe0*/  @!P4 LDSM.16.M88.4 R4, [R13] ;  /* 0x000000000d04c83b */ /* 0x0005280000000200 */
.L_x_57:
[----:B------:R-:W-:Y:S05]  /*2ff0*/  BSYNC B0 ;  /* 0x0000000000007941 */ /* 0x000fea0003800000 */
.L_x_56:
[--C-:B-123--:R-:W-:Y:S02]  /*3000*/  HADD2.F32 R12, -RZ, R8.reuse.H0_H0 ;  /* 0x20000008ff0c7230 */ /* 0x10efe40000004100 */
[C---:B------:R-:W-:Y:S01]  /*3010*/  FMUL R13, R155.reuse, R40 ;  /* 0x000000289b0d7220 */ /* 0x040fe20000400000 */
[----:B------:R-:W-:Y:S02]  /*3020*/  HADD2.F32 R14, -RZ, R8.H1_H1 ;  /* 0x30000008ff0e7230 */ /* 0x000fe40000004100 */
[C---:B------:R-:W-:Y:S01]  /*3030*/  FMUL R41, R155.reuse, R41 ;  /* 0x000000299b297220 */ /* 0x040fe20000400000 */
[--C-:B------:R-:W-:Y:S02]  /*3040*/  HADD2.F32 R24, -RZ, R9.reuse.H0_H0 ;  /* 0x20000009ff187230 */ /* 0x100fe40000004100 */
[C---:B------:R-:W-:Y:S01]  /*3050*/  FMUL R15, R155.reuse, R42 ;  /* 0x0000002a9b0f7220 */ /* 0x040fe20000400000 */
[----:B------:R-:W-:Y:S02]  /*3060*/  HADD2.F32 R26, -RZ, R9.H1_H1 ;  /* 0x30000009ff1a7230 */ /* 0x000fe40000004100 */
[----:B------:R-:W-:Y:S01]  /*3070*/  FMUL R43, R155, R43 ;  /* 0x0000002b9b2b7220 */ /* 0x000fe20000400000 */
[C---:B------:R-:W-:Y:S01]  /*3080*/  FFMA R12, R154.reuse, R12, R13 ;  /* 0x0000000c9a0c7223 */ /* 0x040fe2000000000d */
[C---:B------:R-:W-:Y:S01]  /*3090*/  FFMA R41, R154.reuse, R14, R41 ;  /* 0x0000000e9a297223 */ /* 0x040fe20000000029 */
[C---:B------:R-:W-:Y:S01]  /*30a0*/  FFMA R13, R154.reuse, R24, R15 ;  /* 0x000000189a0d7223 */ /* 0x040fe2000000000f */
[----:B------:R-:W-:Y:S01]  /*30b0*/  FFMA R14, R154, R26, R43 ;  /* 0x0000001a9a0e7223 */ /* 0x000fe2000000002b */
[----:B------:R-:W-:-:S02]  /*30c0*/  HADD2.F32 R24, -RZ, R10.H0_H0 ;  /* 0x2000000aff187230 */ /* 0x000fc40000004100 */
        /* <DEDUP_REMOVED lines=11> */
[----:B----4-:R-:W-:-:S02]  /*3180*/  HADD2.F32 R28, -RZ, R4.H0_H0 ;  /* 0x20000004ff1c7230 */ /* 0x010fc40000004100 */
        /* <DEDUP_REMOVED lines=23> */
[----:B------:R-:W-:Y:S01]  /*3300*/  F2FP.RELU.F16.F32.PACK_AB R13, R14, R13 ;  /* 0x0000000d0e0d723e */ /* 0x000fe200000008ff */
[----:B------:R-:W-:Y:S05]  /*3310*/  WARPSYNC.ALL ;  /* 0x0000000000007948 */ /* 0x000fea0003800000 */
[----:B------:R-:W-:Y:S01]  /*3320*/  F2FP.RELU.F16.F32.PACK_AB R14, R24, R15 ;  /* 0x0000000f180e723e */ /* 0x000fe200000008ff */
[----:B------:R-:W-:Y:S01]  /*3330*/  BSSY B0, `(.L_x_61) ;  /* 0x000001a000007945 */ /* 0x000fe20003800000 */
        /* <DEDUP_REMOVED lines=18> */
[----:B------:R-:W-:Y:S02]  /*3460*/  UIADD3 UR4, UR45, 0x2200, URZ ;  /* 0x000022002d047890 */ /* 0x000fe4000fffe03f */
[----:B------:R-:W-:Y:S01]  /*3470*/  UIADD3.X UR9, URZ, UR41, URZ, UP0, !UPT ;  /* 0x000000293f097290 */ /* 0x000fe200087fe43f */
[----:B------:R-:W-:Y:S01]  /*3480*/  UMOV UR6, UR54 ;  /* 0x0000003600067c82 */ /* 0x000fe20008000000 */
[----:B------:R-:W-:-:S07]  /*3490*/  UMOV UR7, UR55 ;  /* 0x0000003700077c82 */ /* 0x000fce0008000000 */
[----:B------:R2:W-:Y:S01]  /*34a0*/  UTMASTG.3D [UR4], [UR8] ;  /* 0x00000004080073b5 */ /* 0x0005e20008010000 */
[----:B------:R0:W-:Y:S01]  /*34b0*/  UTMACMDFLUSH ;  /* 0x00000000000079b7 */ /* 0x0001e20000000000 */
[----:B--2---:R-:W-:-:S04]  /*34c0*/  DEPBAR.LE SB0, 0x1 ;  /* 0x000080400000791a */ /* 0x004fc80000000000 */
.L_x_62:
[----:B------:R-:W-:Y:S05]  /*34d0*/  BSYNC B0 ;  /* 0x0000000000007941 */ /* 0x000fea0003800000 */
.L_x_61:
[----:B------:R-:W-:Y:S01]  /*34e0*/  VIADD R24, R20, 0x2200 ;  /* 0x0000220014187836 */ /* 0x000fe20000000000 */
[----:B------:R-:W-:Y:S04]  /*34f0*/  BAR.SYNC.DEFER_BLOCKING 0x1, 0x100 ;  /* 0x0044000000007b1d */ /* 0x000fe80000010000 */
[----:B------:R-:W-:Y:S02]  /*3500*/  LEA R24, R153, R24, 0x1 ;  /* 0x0000001899187211 */ /* 0x000fe400078e08ff */
[----:B------:R-:W-:Y:S04]  /*3510*/  BSSY B0, `(.L_x_63) ;  /* 0x0000009000007945 */ /* 0x000fe80003800000 */
[----:B------:R-:W-:Y:S05]  /*3520*/  @P0 BRA `(.L_x_64) ;  /* 0x00000000001c0947 */ /* 0x000fea0003800000 */
[----:B------:R-:W-:-:S13]  /*3530*/  ISETP.NE.AND P3, PT, R158, 0x3, PT ;  /* 0x000000039e00780c */ /* 0x000fda0003f65270 */
[----:B------:R-:W-:Y:S05]  /*3540*/  @!P3 BRA `(.L_x_65) ;  /* 0x000000000004b947 */ /* 0x000fea0003800000 */
[----:B------:R-:W-:Y:S01]  /*3550*/  BPT.TRAP 0x1 ;  /* 0x000000040000795c */ /* 0x000fe20000300000 */
.L_x_65:
[----:B------:R-:W-:-:S04]  /*3560*/  ULEA UR4, UR36, UR45, 0x3 ;  /* 0x0000002d24047291 */ /* 0x000fc8000f8e183f */
[----:B------:R-:W-:-:S04]  /*3570*/  UIADD3 UR4, UR4, 0x60, URZ ;  /* 0x0000006004047890 */ /* 0x000fc8000fffe03f */
[----:B------:R-:W-:-:S09]  /*3580*/  UPRMT UR4, UR50, 0x654, UR4 ;  /* 0x0000065432047896 */ /* 0x000fd20008000004 */
[----:B------:R-:W-:Y:S03]  /*3590*/  SYNCS.ARRIVE.TRANS64.RED.A1T0 RZ, [UR4], RZ ;  /* 0x000000ffffff79a7 */ /* 0x000fe60008100404 */
.L_x_64:
[----:B------:R-:W-:Y:S05]  /*35a0*/  BSYNC B0 ;  /* 0x0000000000007941 */ /* 0x000fea0003800000 */
.L_x_63:
[----:B------:R-:W-:Y:S01]  /*35b0*/  UIADD3 UR36, UR36, 0x1, URZ ;  /* 0x0000000124247890 */ /* 0x000fe2000fffe03f */
[----:B------:R-:W-:Y:S01]  /*35c0*/  BSSY B0, `(.L_x_66) ;  /* 0x0000017000007945 */ /* 0x000fe20003800000 */
[----:B------:R-:W-:Y:S02]  /*35d0*/  IMAD.MOV.U32 R25, RZ, RZ, RZ ;  /* 0x000000ffff197224 */ /* 0x000fe400078e00ff */
[----:B------:R-:W-:-:S04]  /*35e0*/  UISETP.NE.AND UP0, UPT, UR36, 0x4, UPT ;  /* 0x000000042400788c */ /* 0x000fc8000bf05270 */
[----:B------:R-:W-:Y:S01]  /*35f0*/  USEL UR36, UR36, URZ, UP0 ;  /* 0x0000003f24247287 */ /* 0x000fe20008000000 */
[----:B------:R-:W-:Y:S11]  /*3600*/  @P0 BRA `(.L_x_67) ;  /* 0x0000000000480947 */ /* 0x000ff60003800000 */
[----:B------:R-:W-:-:S13]  /*3610*/  ISETP.NE.AND P3, PT, R158, 0x3, PT ;  /* 0x000000039e00780c */ /* 0x000fda0003f65270 */
[----:B------:R-:W-:Y:S05]  /*3620*/  @!P3 BRA `(.L_x_68) ;  /* 0x000000000004b947 */ /* 0x000fea0003800000 */
[----:B------:R-:W-:Y:S01]  /*3630*/  BPT.TRAP 0x1 ;  /* 0x000000040000795c */ /* 0x000fe20000300000 */
.L_x_68:
[C---:B-1----:R-:W-:Y:S01]  /*3640*/  LEA R12, R0.reuse, UR45, 0x3 ;  /* 0x0000002d000c7c11 */ /* 0x042fe2000f8e18ff */
[----:B------:R-:W-:Y:S01]  /*3650*/  @!P4 IMAD R14, R0, 0x2000, R21 ;  /* 0x00002000000ec824 */ /* 0x000fe200078e0215 */
[----:B------:R-:W-:Y:S01]  /*3660*/  SHF.L.U32 R13, RZ, 0x1f, RZ ;  /* 0x0000001fff0d7819 */ /* 0x000fe200000006ff */
[----:B------:R-:W-:Y:S03]  /*3670*/  BSSY B1, `(.L_x_69) ;  /* 0x0000004000017945 */ /* 0x000fe60003800000 */
[----:B------:R-:W1:Y:S01]  /*3680*/  SYNCS.PHASECHK.TRANS64.TRYWAIT P3, [R12+URZ+0x40], R13 ;  /* 0x0000400d0c0075a7 */ /* 0x000e62000806017f */
[----:B------:R-:W-:Y:S01]  /*3690*/  @!P4 LEA R15, R153, R14, 0x1 ;  /* 0x0000000e990fc211 */ /* 0x000fe200078e08ff */
[----:B-1----:R-:W-:Y:S06]  /*36a0*/  @!P3 BRA `(.L_x_70) ;  /* 0x0000006000d0b947 */ /* 0x002fec0003800000 */
.L_x_229:
[----:B------:R-:W-:Y:S05]  /*36b0*/  BSYNC B1 ;  /* 0x0000000000017941 */ /* 0x000fea0003800000 */
.L_x_69:
[----:B------:R-:W-:Y:S05]  /*36c0*/  @!P4 WARPSYNC.ALL ;  /* 0x000000000000c948 */ /* 0x000fea0003800000 */
[----:B------:R2:W3:Y:S01]  /*36d0*/  @!P4 LDSM.16.M88.4 R8, [R14] ;  /* 0x000000000e08c83b */ /* 0x0004e20000000200 */
[----:B------:R-:W-:-:S03]  /*36e0*/  VIADD R0, R0, 0x1 ;  /* 0x0000000100007836 */ /* 0x000fc60000000000 */
[----:B------:R2:W4:Y:S02]  /*36f0*/  @!P4 LDSM.16.M88.4 R4, [R15] ;  /* 0x000000000f04c83b */ /* 0x0005240000000200 */
[----:B------:R-:W-:-:S04]  /*3700*/  ISETP.NE.AND P3, PT, R0, 0x4, PT ;  /* 0x000000040000780c */ /* 0x000fc80003f65270 */
[----:B------:R-:W-:Y:S02]  /*3710*/  SEL R0, R0, RZ, P3 ;  /* 0x000000ff00007207 */ /* 0x000fe40001800000 */
[----:B--2---:R-:W-:-:S07]  /*3720*/  SEL R25, RZ, 0x1, P3 ;  /* 0x00000001ff197807 */ /* 0x004fce0001800000 */
.L_x_67:
[----:B------:R-:W-:Y:S05]  /*3730*/  BSYNC B0 ;  /* 0x0000000000007941 */ /* 0x000fea0003800000 */
.L_x_66:
[--C-:B-1-3--:R-:W-:Y:S02]  /*3740*/  HADD2.F32 R12, -RZ, R8.reuse.H0_H0 ;  /* 0x20000008ff0c7230 */ /* 0x10afe40000004100 */
        /* <DEDUP_REMOVED lines=76> */
.L_x_72:
[----:B------:R-:W-:Y:S05]  /*3c10*/  BSYNC B0 ;  /* 0x0000000000007941 */ /* 0x000fea0003800000 */
.L_x_71:
[----:B-1----:R-:W-:Y:S01]  /*3c20*/  VIADD R12, R20, 0x4200 ;  /* 0x00004200140c7836 */ /* 0x002fe20000000000 */
[----:B------:R-:W-:Y:S04]  /*3c30*/  BAR.SYNC.DEFER_BLOCKING 0x1, 0x100 ;  /* 0x0044000000007b1d */ /* 0x000fe80000010000 */
[----:B------:R-:W-:Y:S02]  /*3c40*/  LEA R12, R153, R12, 0x1 ;  /* 0x0000000c990c7211 */ /* 0x000fe400078e08ff */
[----:B------:R-:W-:Y:S04]  /*3c50*/  BSSY B0, `(.L_x_73) ;  /* 0x0000009000007945 */ /* 0x000fe80003800000 */
[----:B------:R-:W-:Y:S05]  /*3c60*/  @P0 BRA `(.L_x_74) ;  /* 0x00000000001c0947 */ /* 0x000fea0003800000 */
[----:B------:R-:W-:-:S13]  /*3c70*/  ISETP.NE.AND P3, PT, R158, 0x3, PT ;  /* 0x000000039e00780c */ /* 0x000fda0003f65270 */
[----:B------:R-:W-:Y:S05]  /*3c80*/  @!P3 BRA `(.L_x_75) ;  /* 0x000000000004b947 */ /* 0x000fea0003800000 */
[----:B------:R-:W-:Y:S01]  /*3c90*/  BPT.TRAP 0x1 ;  /* 0x000000040000795c */ /* 0x000fe20000300000 */
.L_x_75:
[----:B------:R-:W-:-:S04]  /*3ca0*/  ULEA UR4, UR36, UR45, 0x3 ;  /* 0x0000002d24047291 */ /* 0x000fc8000f8e183f */
[----:B------:R-:W-:-:S04]  /*3cb0*/  UIADD3 UR4, UR4, 0x60, URZ ;  /* 0x0000006004047890 */ /* 0x000fc8000fffe03f */
[----:B------:R-:W-:-:S09]  /*3cc0*/  UPRMT UR4, UR50, 0x654, UR4 ;  /* 0x0000065432047896 */ /* 0x000fd20008000004 */
[----:B------:R-:W-:Y:S03]  /*3cd0*/  SYNCS.ARRIVE.TRANS64.RED.A1T0 RZ, [UR4], RZ ;  /* 0x000000ffffff79a7 */ /* 0x000fe60008100404 */
.L_x_74:
[----:B------:R-:W-:Y:S05]  /*3ce0*/  BSYNC B0 ;  /* 0x0000000000007941 */ /* 0x000fea0003800000 */
.L_x_73:
[----:B------:R-:W-:Y:S01]  /*3cf0*/  UIADD3 UR4, UR36, 0x1, URZ ;  /* 0x0000000124047890 */ /* 0x000fe2000fffe03f */
[----:B------:R-:W-:Y:S03]  /*3d00*/  BSSY B0, `(.L_x_76) ;  /* 0x0000017000007945 */ /* 0x000fe60003800000 */
[----:B------:R-:W-:-:S04]  /*3d10*/  UISETP.NE.AND UP0, UPT, UR4, 0x4, UPT ;  /* 0x000000040400788c */ /* 0x000fc8000bf05270 */
[----:B------:R-:W-:Y:S01]  /*3d20*/  USEL UR5, UR4, URZ, UP0 ;  /* 0x0000003f04057287 */ /* 0x000fe20008000000 */
[----:B------:R-:W-:Y:S11]  /*3d30*/  @P0 BRA `(.L_x_77) ;  /* 0x00000000004c0947 */ /* 0x000ff60003800000 */
[----:B------:R-:W-:-:S13]  /*3d40*/  ISETP.NE.AND P3, PT, R158, 0x3, PT ;  /* 0x000000039e00780c */ /* 0x000fda0003f65270 */
[----:B------:R-:W-:Y:S05]  /*3d50*/  @!P3 BRA `(.L_x_78) ;  /* 0x000000000004b947 */ /* 0x000fea0003800000 */
[----:B------:R-:W-:Y:S01]  /*3d60*/  BPT.TRAP 0x1 ;  /* 0x000000040000795c */ /* 0x000fe20000300000 */
.L_x_78:
[C---:B------:R-:W-:Y:S01]  /*3d70*/  LEA R14, R0.reuse, UR45, 0x3 ;  /* 0x0000002d000e7c11 */ /* 0x040fe2000f8e18ff */
[----:B------:R-:W-:Y:S01]  /*3d80*/  @!P4 IMAD R26, R0, 0x2000, R21 ;  /* 0x00002000001ac824 */ /* 0x000fe200078e0215 */
[----:B------:R-:W-:Y:S01]  /*3d90*/  SHF.L.U32 R13, R25, 0x1f, RZ ;  /* 0x0000001f190d7819 */ /* 0x000fe200000006ff */
[----:B------:R-:W-:Y:S02]  /*3da0*/  BSSY B1, `(.L_x_79) ;  /* 0x0000004000017945 */ /* 0x000fe40003800000 */
[----:B------:R-:W-:Y:S01]  /*3db0*/  @!P4 IMAD R15, R153, 0x2, R26 ;  /* 0x00000002990fc824 */ /* 0x000fe200078e021a */
[----:B------:R-:W1:Y:S02]  /*3dc0*/  SYNCS.PHASECHK.TRANS64.TRYWAIT P3, [R14+URZ+0x40], R13 ;  /* 0x0000400d0e0075a7 */ /* 0x000e64000806017f */
[----:B-1----:R-:W-:Y:S05]  /*3dd0*/  @!P3 BRA `(.L_x_80) ;  /* 0x0000005c0018b947 */ /* 0x002fea0003800000 */
.L_x_230:
[----:B------:R-:W-:Y:S05]  /*3de0*/  BSYNC B1 ;  /* 0x0000000000017941 */ /* 0x000fea0003800000 */
.L_x_79:
[----:B------:R-:W-:Y:S05]  /*3df0*/  @!P4 WARPSYNC.ALL ;  /* 0x000000000000c948 */ /* 0x000fea0003800000 */
[----:B------:R2:W3:Y:S01]  /*3e00*/  @!P4 LDSM.16.M88.4 R8, [R26] ;  /* 0x000000001a08c83b */ /* 0x0004e20000000200 */
[----:B------:R-:W-:-:S03]  /*3e10*/  IADD3 R0, R0, 0x1, RZ ;  /* 0x0000000100007810 */ /* 0x000fc60007ffe0ff */
[----:B------:R2:W4:Y:S01]  /*3e20*/  @!P4 LDSM.16.M88.4 R4, [R15] ;  /* 0x000000000f04c83b */ /* 0x0005220000000200 */
[----:B------:R-:W-:-:S04]  /*3e30*/  ISETP.NE.AND P3, PT, R0, 0x4, PT ;  /* 0x000000040000780c */ /* 0x000fc80003f65270 */
[----:B-1----:R-:W-:Y:S02]  /*3e40*/  SEL R14, RZ, 0x1, P3 ;  /* 0x00000001ff0e7807 */ /* 0x002fe40001800000 */
[----:B------:R-:W-:Y:S02]  /*3e50*/  SEL R0, R0, RZ, P3 ;  /* 0x000000ff00007207 */ /* 0x000fe40001800000 */
[----:B--2---:R-:W-:-:S07]  /*3e60*/  LOP3.LUT R25, R25, R14, RZ, 0x3c, !PT ;  /* 0x0000000e19197212 */ /* 0x004fce00078e3cff */
.L_x_77:
[----:B------:R-:W-:Y:S05]  /*3e70*/  BSYNC B0 ;  /* 0x0000000000007941 */ /* 0x000fea0003800000 */
.L_x_76:
[--C-:B---3--:R-:W-:Y:S02]  /*3e80*/  HADD2.F32 R14, -RZ, R8.reuse.H0_H0 ;  /* 0x20000008ff0e7230 */ /* 0x108fe40000004100 */
        /* <DEDUP_REMOVED lines=76> */
.L_x_82:
[----:B------:R-:W-:Y:S05]  /*4350*/  BSYNC B0 ;  /* 0x0000000000007941 */ /* 0x000fea0003800000 */
.L_x_81:
[----:B------:R-:W-:Y:S01]  /*4360*/  VIADD R14, R20, 0x6200 ;  /* 0x00006200140e7836 */ /* 0x000fe20000000000 */
[----:B------:R-:W-:Y:S03]  /*4370*/  BAR.SYNC.DEFER_BLOCKING 0x1, 0x100 ;  /* 0x0044000000007b1d */ /* 0x000fe60000010000 */
[----:B-1----:R-:W-:-:S03]  /*4380*/  IMAD R3, R153, 0x2, R14 ;  /* 0x0000000299037824 */ /* 0x002fc600078e020e */
[----:B------:R-:W-:Y:S04]  /*4390*/  BSSY B0, `(.L_x_83) ;  /* 0x0000009000007945 */ /* 0x000fe80003800000 */
[----:B------:R-:W-:Y:S05]  /*43a0*/  @P0 BRA `(.L_x_84) ;  /* 0x00000000001c0947 */ /* 0x000fea0003800000 */
[----:B------:R-:W-:-:S13]  /*43b0*/  ISETP.NE.AND P3, PT, R158, 0x3, PT ;  /* 0x000000039e00780c */ /* 0x000fda0003f65270 */
[----:B------:R-:W-:Y:S05]  /*43c0*/  @!P3 BRA `(.L_x_85) ;  /* 0x000000000004b947 */ /* 0x000fea0003800000 */
[----:B------:R-:W-:Y:S01]  /*43d0*/  BPT.TRAP 0x1 ;  /* 0x000000040000795c */ /* 0x000fe20000300000 */
.L_x_85:
[----:B------:R-:W-:-:S04]  /*43e0*/  ULEA UR4, UR5, UR45, 0x3 ;  /* 0x0000002d05047291 */ /* 0x000fc8000f8e183f */
[----:B------:R-:W-:-:S04]  /*43f0*/  UIADD3 UR4, UR4, 0x60, URZ ;  /* 0x0000006004047890 */ /* 0x000fc8000fffe03f */
[----:B------:R-:W-:-:S09]  /*4400*/  UPRMT UR4, UR50, 0x654, UR4 ;  /* 0x0000065432047896 */ /* 0x000fd20008000004 */
[----:B------:R-:W-:Y:S03]  /*4410*/  SYNCS.ARRIVE.TRANS64.RED.A1T0 RZ, [UR4], RZ ;  /* 0x000000ffffff79a7 */ /* 0x000fe60008100404 */
.L_x_84:
[----:B------:R-:W-:Y:S05]  /*4420*/  BSYNC B0 ;  /* 0x0000000000007941 */ /* 0x000fea0003800000 */
.L_x_83:
        /* <DEDUP_REMOVED lines=8> */
.L_x_88:
[C---:B------:R-:W-:Y:S01]  /*44b0*/  LEA R13, R0.reuse, UR45, 0x3 ;  /* 0x0000002d000d7c11 */ /* 0x040fe2000f8e18ff */
[----:B------:R-:W-:Y:S01]  /*44c0*/  BSSY B1, `(.L_x_89) ;  /* 0x0000006000017945 */ /* 0x000fe20003800000 */
[----:B------:R-:W-:Y:S02]  /*44d0*/  SHF.L.U32 R14, R25, 0x1f, RZ ;  /* 0x0000001f190e7819 */ /* 0x000fe400000006ff */
[----:B------:R-:W-:Y:S02]  /*44e0*/  @!P4 LEA R26, R0, R21, 0xd ;  /* 0x00000015001ac211 */ /* 0x000fe400078e68ff */
[----:B------:R-:W1:Y:S03]  /*44f0*/  SYNCS.PHASECHK.TRANS64.TRYWAIT P3, [R13+URZ+0x40], R14 ;  /* 0x0000400e0d0075a7 */ /* 0x000e66000806017f */
[----:B------:R-:W-:Y:S01]  /*4500*/  @!P4 IMAD R15, R153, 0x2, R26 ;  /* 0x00000002990fc824 */ /* 0x000fe200078e021a */
[----:B-1----:R-:W-:Y:S06]  /*4510*/  @!P3 BRA `(.L_x_90) ;  /* 0x00000054005cb947 */ /* 0x002fec0003800000 */
.L_x_231:
[----:B------:R-:W-:Y:S05]  /*4520*/  BSYNC B1 ;  /* 0x0000000000017941 */ /* 0x000fea0003800000 */
.L_x_89:
[----:B------:R-:W-:Y:S05]  /*4530*/  @!P4 WARPSYNC.ALL ;  /* 0x000000000000c948 */ /* 0x000fea0003800000 */
[----:B------:R2:W3:Y:S01]  /*4540*/  @!P4 LDSM.16.M88.4 R8, [R26] ;  /* 0x000000001a08c83b */ /* 0x0004e20000000200 */
[----:B------:R-:W-:-:S03]  /*4550*/  VIADD R0, R0, 0x1 ;  /* 0x0000000100007836 */ /* 0x000fc60000000000 */
[----:B------:R2:W4:Y:S02]  /*4560*/  @!P4 LDSM.16.M88.4 R4, [R15] ;  /* 0x000000000f04c83b */ /* 0x0005240000000200 */
[----:B------:R-:W-:-:S04]  /*4570*/  ISETP.NE.AND P3, PT, R0, 0x4, PT ;  /* 0x000000040000780c */ /* 0x000fc80003f65270 */
[----:B-1----:R-:W-:Y:S02]  /*4580*/  SEL R14, RZ, 0x1, P3 ;  /* 0x00000001ff0e7807 */ /* 0x002fe40001800000 */
[----:B------:R-:W-:Y:S02]  /*4590*/  SEL R0, R0, RZ, P3 ;  /* 0x000000ff00007207 */ /* 0x000fe40001800000 */
[----:B--2---:R-:W-:-:S07]  /*45a0*/  LOP3.LUT R25, R25, R14, RZ, 0x3c, !PT ;  /* 0x0000000e19197212 */ /* 0x004fce00078e3cff */
.L_x_87:
[----:B------:R-:W-:Y:S05]  /*45b0*/  BSYNC B0 ;  /* 0x0000000000007941 */ /* 0x000fea0003800000 */
.L_x_86:
        /* <DEDUP_REMOVED lines=59> */
[----:B------:R1:W-:Y:S01]  /*4970*/  STSM.16.M88.4 [R23], R32 ;  /* 0x0000002017007844 */ /* 0x0003e20000000200 */
        /* <DEDUP_REMOVED lines=17> */
.L_x_92:
[----:B------:R-:W-:Y:S05]  /*4a90*/  BSYNC B0 ;  /* 0x0000000000007941 */ /* 0x000fea0003800000 */
.L_x_91:
[----:B------:R-:W-:Y:S06]  /*4aa0*/  BAR.SYNC.DEFER_BLOCKING 0x1, 0x100 ;  /* 0x0044000000007b1d */ /* 0x000fec0000010000 */
[----:B------:R-:W-:Y:S04]  /*4ab0*/  BSSY B0, `(.L_x_93) ;  /* 0x0000009000007945 */ /* 0x000fe80003800000 */
[----:B------:R-:W-:Y:S05]  /*4ac0*/  @P0 BRA `(.L_x_94) ;  /* 0x00000000001c0947 */ /* 0x000fea0003800000 */
[----:B------:R-:W-:-:S13]  /*4ad0*/  ISETP.NE.AND P3, PT, R158, 0x3, PT ;  /* 0x000000039e00780c */ /* 0x000fda0003f65270 */
[----:B------:R-:W-:Y:S05]  /*4ae0*/  @!P3 BRA `(.L_x_95) ;  /* 0x000000000004b947 */ /* 0x000fea0003800000 */
[----:B------:R-:W-:Y:S01]  /*4af0*/  BPT.TRAP 0x1 ;  /* 0x000000040000795c */ /* 0x000fe20000300000 */
.L_x_95:
[----:B------:R-:W-:-:S04]  /*4b00*/  ULEA UR4, UR5, UR45, 0x3 ;  /* 0x0000002d05047291 */ /* 0x000fc8000f8e183f */
[----:B------:R-:W-:-:S04]  /*4b10*/  UIADD3 UR4, UR4, 0x60, URZ ;  /* 0x0000006004047890 */ /* 0x000fc8000fffe03f */
[----:B------:R-:W-:-:S09]  /*4b20*/  UPRMT UR4, UR50, 0x654, UR4 ;  /* 0x0000065432047896 */ /* 0x000fd20008000004 */
[----:B------:R-:W-:Y:S03]  /*4b30*/  SYNCS.ARRIVE.TRANS64.RED.A1T0 RZ, [UR4], RZ ;  /* 0x000000ffffff79a7 */ /* 0x000fe60008100404 */
.L_x_94:
[----:B------:R-:W-:Y:S05]  /*4b40*/  BSYNC B0 ;  /* 0x0000000000007941 */ /* 0x000fea0003800000 */
.L_x_93:
        /* <DEDUP_REMOVED lines=8> */
.L_x_98:
[C---:B------:R-:W-:Y:S01]  /*4bd0*/  LEA R13, R0.reuse, UR45, 0x3 ;  /* 0x0000002d000d7c11 */ /* 0x040fe2000f8e18ff */
[----:B------:R-:W-:Y:S01]  /*4be0*/  BSSY B1, `(.L_x_99) ;  /* 0x0000006000017945 */ /* 0x000fe20003800000 */
[----:B------:R-:W-:Y:S02]  /*4bf0*/  SHF.L.U32 R14, R25, 0x1f, RZ ;  /* 0x0000001f190e7819 */ /* 0x000fe400000006ff */
[----:B------:R-:W-:Y:S02]  /*4c00*/  @!P4 LEA R26, R0, R21, 0xd ;  /* 0x00000015001ac211 */ /* 0x000fe400078e68ff */
[----:B------:R-:W2:Y:S03]  /*4c10*/  SYNCS.PHASECHK.TRANS64.TRYWAIT P3, [R13+URZ+0x40], R14 ;  /* 0x0000400e0d0075a7 */ /* 0x000ea6000806017f */
[----:B------:R-:W-:Y:S01]  /*4c20*/  @!P4 IMAD R15, R153, 0x2, R26 ;  /* 0x00000002990fc824 */ /* 0x000fe200078e021a */
[----:B--2---:R-:W-:Y:S06]  /*4c30*/  @!P3 BRA `(.L_x_100) ;  /* 0x0000004c00a8b947 */ /* 0x004fec0003800000 */
.L_x_232:
[----:B------:R-:W-:Y:S05]  /*4c40*/  BSYNC B1 ;  /* 0x0000000000017941 */ /* 0x000fea0003800000 */
.L_x_99:
[----:B------:R-:W-:Y:S05]  /*4c50*/  @!P4 WARPSYNC.ALL ;  /* 0x000000000000c948 */ /* 0x000fea0003800000 */
[----:B------:R3:W4:Y:S01]  /*4c60*/  @!P4 LDSM.16.M88.4 R8, [R26] ;  /* 0x000000001a08c83b */ /* 0x0007220000000200 */
[----:B------:R-:W-:-:S03]  /*4c70*/  VIADD R0, R0, 0x1 ;  /* 0x0000000100007836 */ /* 0x000fc60000000000 */
[----:B------:R3:W1:Y:S02]  /*4c80*/  @!P4 LDSM.16.M88.4 R4, [R15] ;  /* 0x000000000f04c83b */ /* 0x0006640000000200 */
[----:B------:R-:W-:-:S04]  /*4c90*/  ISETP.NE.AND P3, PT, R0, 0x4, PT ;  /* 0x000000040000780c */ /* 0x000fc80003f65270 */
[----:B--2---:R-:W-:Y:S02]  /*4ca0*/  SEL R14, RZ, 0x1, P3 ;  /* 0x00000001ff0e7807 */ /* 0x004fe40001800000 */
[----:B------:R-:W-:Y:S02]  /*4cb0*/  SEL R0, R0, RZ, P3 ;  /* 0x000000ff00007207 */ /* 0x000fe40001800000 */
[----:B---3--:R-:W-:-:S07]  /*4cc0*/  LOP3.LUT R25, R25, R14, RZ, 0x3c, !PT ;  /* 0x0000000e19197212 */ /* 0x008fce00078e3cff */
.L_x_97:
[----:B------:R-:W-:Y:S05]  /*4cd0*/  BSYNC B0 ;  /* 0x0000000000007941 */ /* 0x000fea0003800000 */
.L_x_96:
[--C-:B----4-:R-:W-:Y:S02]  /*4ce0*/  HADD2.F32 R14, -RZ, R8.reuse.H0_H0 ;  /* 0x20000008ff0e7230 */ /* 0x110fe40000004100 */
        /* <DEDUP_REMOVED lines=12> */
[C---:B-1----:R-:W-:Y:S01]  /*4db0*/  FMUL R23, R155.reuse, R108 ;  /* 0x0000006c9b177220 */ /* 0x042fe20000400000 */
        /* <DEDUP_REMOVED lines=63> */
.L_x_102:
[----:B------:R-:W-:Y:S05]  /*51b0*/  BSYNC B0 ;  /* 0x0000000000007941 */ /* 0x000fea0003800000 */
.L_x_101:
[----:B------:R-:W-:Y:S06]  /*51c0*/  BAR.SYNC.DEFER_BLOCKING 0x1, 0x100 ;  /* 0x0044000000007b1d */ /* 0x000fec0000010000 */
[----:B------:R-:W-:Y:S04]  /*51d0*/  BSSY B0, `(.L_x_103) ;  /* 0x0000009000007945 */ /* 0x000fe80003800000 */
[----:B------:R-:W-:Y:S05]  /*51e0*/  @P0 BRA `(.L_x_104) ;  /* 0x00000000001c0947 */ /* 0x000fea0003800000 */
[----:B------:R-:W-:-:S13]  /*51f0*/  ISETP.NE.AND P3, PT, R158, 0x3, PT ;  /* 0x000000039e00780c */ /* 0x000fda0003f65270 */
[----:B------:R-:W-:Y:S05]  /*5200*/  @!P3 BRA `(.L_x_105) ;  /* 0x000000000004b947 */ /* 0x000fea0003800000 */
[----:B------:R-:W-:Y:S01]  /*5210*/  BPT.TRAP 0x1 ;  /* 0x000000040000795c */ /* 0x000fe20000300000 */
.L_x_105:
[----:B------:R-:W-:-:S04]  /*5220*/  ULEA UR4, UR5, UR45, 0x3 ;  /* 0x0000002d05047291 */ /* 0x000fc8000f8e183f */
[----:B------:R-:W-:-:S04]  /*5230*/  UIADD3 UR4, UR4, 0x60, URZ ;  /* 0x0000006004047890 */ /* 0x000fc8000fffe03f */
[----:B------:R-:W-:-:S09]  /*5240*/  UPRMT UR4, UR50, 0x654, UR4 ;  /* 0x0000065432047896 */ /* 0x000fd20008000004 */
[----:B------:R-:W-:Y:S03]  /*5250*/  SYNCS.ARRIVE.TRANS64.RED.A1T0 RZ, [UR4], RZ ;  /* 0x000000ffffff79a7 */ /* 0x000fe60008100404 */
.L_x_104:
[----:B------:R-:W-:Y:S05]  /*5260*/  BSYNC B0 ;  /* 0x0000000000007941 */ /* 0x000fea0003800000 */
.L_x_103:
        /* <DEDUP_REMOVED lines=8> */
.L_x_108:
[C---:B------:R-:W-:Y:S01]  /*52f0*/  LEA R13, R0.reuse, UR45, 0x3 ;  /* 0x0000002d000d7c11 */ /* 0x040fe2000f8e18ff */
[----:B------:R-:W-:Y:S01]  /*5300*/  BSSY B1, `(.L_x_109) ;  /* 0x0000006000017945 */ /* 0x000fe20003800000 */
[----:B------:R-:W-:Y:S02]  /*5310*/  SHF.L.U32 R14, R25, 0x1f, RZ ;  /* 0x0000001f190e7819 */ /* 0x000fe400000006ff */
[----:B-1----:R-:W-:Y:S02]  /*5320*/  @!P4 LEA R24, R0, R21, 0xd ;  /* 0x000000150018c211 */ /* 0x002fe400078e68ff */
[----:B------:R-:W1:Y:S03]  /*5330*/  SYNCS.PHASECHK.TRANS64.TRYWAIT P3, [R13+URZ+0x40], R14 ;  /* 0x0000400e0d0075a7 */ /* 0x000e66000806017f */
[----:B------:R-:W-:Y:S01]  /*5340*/  @!P4 IMAD R15, R153, 0x2, R24 ;  /* 0x00000002990fc824 */ /* 0x000fe200078e0218 */
[----:B-1----:R-:W-:Y:S06]  /*5350*/  @!P3 BRA `(.L_x_110) ;  /* 0x0000004400f4b947 */ /* 0x002fec0003800000 */
.L_x_233:
[----:B------:R-:W-:Y:S05]  /*5360*/  BSYNC B1 ;  /* 0x0000000000017941 */ /* 0x000fea0003800000 */
.L_x_109:
        /* <DEDUP_REMOVED lines=8> */
.L_x_107:
[----:B------:R-:W-:Y:S05]  /*53f0*/  BSYNC B0 ;  /* 0x0000000000007941 */ /* 0x000fea0003800000 */
.L_x_106:
[--C-:B---3--:R-:W-:Y:S02]  /*5400*/  HADD2.F32 R14, -RZ, R8.reuse.H0_H0 ;  /* 0x20000008ff0e7230 */ /* 0x108fe40000004100 */
[C---:B------:R-:W-:Y:S01]  /*5410*/  FMUL R13, R155.reuse, R120 ;  /* 0x000000789b0d7220 */ /* 0x040fe20000400000 */
[----:B-1----:R-:W-:Y:S02]  /*5420*/  HADD2.F32 R24, -RZ, R8.H1_H1 ;  /* 0x30000008ff187230 */ /* 0x002fe40000004100 */
        /* <DEDUP_REMOVED lines=74> */
.L_x_112:
[----:B------:R-:W-:Y:S05]  /*58d0*/  BSYNC B0 ;  /* 0x0000000000007941 */ /* 0x000fea0003800000 */
.L_x_111:
[----:B------:R-:W-:Y:S06]  /*58e0*/  BAR.SYNC.DEFER_BLOCKING 0x1, 0x100 ;  /* 0x0044000000007b1d */ /* 0x000fec0000010000 */
[----:B------:R-:W-:Y:S04]  /*58f0*/  BSSY B0, `(.L_x_113) ;  /* 0x0000009000007945 */ /* 0x000fe80003800000 */
[----:B------:R-:W-:Y:S05]  /*5900*/  @P0 BRA `(.L_x_114) ;  /* 0x00000000001c0947 */ /* 0x000fea0003800000 */
[----:B------:R-:W-:-:S13]  /*5910*/  ISETP.NE.AND P3, PT, R158, 0x3, PT ;  /* 0x000000039e00780c */ /* 0x000fda0003f65270 */
[----:B------:R-:W-:Y:S05]  /*5920*/  @!P3 BRA `(.L_x_115) ;  /* 0x000000000004b947 */ /* 0x000fea0003800000 */
[----:B------:R-:W-:Y:S01]  /*5930*/  BPT.TRAP 0x1 ;  /* 0x000000040000795c */ /* 0x000fe20000300000 */
.L_x_115:
[----:B------:R-:W-:-:S04]  /*5940*/  ULEA UR4, UR5, UR45, 0x3 ;  /* 0x0000002d05047291 */ /* 0x000fc8000f8e183f */
[----:B------:R-:W-:-:S04]  /*5950*/  UIADD3 UR4, UR4, 0x60, URZ ;  /* 0x0000006004047890 */ /* 0x000fc8000fffe03f */
[----:B------:R-:W-:-:S09]  /*5960*/  UPRMT UR4, UR50, 0x654, UR4 ;  /* 0x0000065432047896 */ /* 0x000fd20008000004 */
[----:B------:R-:W-:Y:S03]  /*5970*/  SYNCS.ARRIVE.TRANS64.RED.A1T0 RZ, [UR4], RZ ;  /* 0x000000ffffff79a7 */ /* 0x000fe60008100404 */
.L_x_114:
[----:B------:R-:W-:Y:S05]  /*5980*/  BSYNC B0 ;  /* 0x0000000000007941 */ /* 0x000fea0003800000 */
.L_x_113:
        /* <DEDUP_REMOVED lines=8> */
.L_x_118:
[----:B------:R-:W-:Y:S01]  /*5a10*/  SHF.L.U32 R25, R25, 0x1f, RZ ;  /* 0x0000001f19197819 */ /* 0x000fe200000006ff */
[----:B------:R-:W-:Y:S01]  /*5a20*/  BSSY B1, `(.L_x_119) ;  /* 0x0000006000017945 */ /* 0x000fe20003800000 */
[C---:B------:R-:W-:Y:S02]  /*5a30*/  LEA R14, R0.reuse, UR45, 0x3 ;  /* 0x0000002d000e7c11 */ /* 0x040fe4000f8e18ff */
[----:B------:R-:W-:Y:S02]  /*5a40*/  @!P4 LEA R0, R0, R21, 0xd ;  /* 0x000000150000c211 */ /* 0x000fe400078e68ff */
[----:B------:R-:W2:Y:S03]  /*5a50*/  SYNCS.PHASECHK.TRANS64.TRYWAIT P3, [R14+URZ+0x40], R25 ;  /* 0x000040190e0075a7 */ /* 0x000ea6000806017f */
[----:B-1----:R-:W-:Y:S01]  /*5a60*/  @!P4 IMAD R12, R153, 0x2, R0 ;  /* 0x00000002990cc824 */ /* 0x002fe200078e0200 */
[----:B--2---:R-:W-:Y:S06]  /*5a70*/  @!P3 BRA `(.L_x_120) ;  /* 0x000000400040b947 */ /* 0x004fec0003800000 */
.L_x_234:
[----:B------:R-:W-:Y:S05]  /*5a80*/  BSYNC B1 ;  /* 0x0000000000017941 */ /* 0x000fea0003800000 */
.L_x_119:
[----:B------:R-:W-:Y:S05]  /*5a90*/  @!P4 WARPSYNC.ALL ;  /* 0x000000000000c948 */ /* 0x000fea0003800000 */
[----:B------:R2:W3:Y:S04]  /*5aa0*/  @!P4 LDSM.16.M88.4 R8, [R0] ;  /* 0x000000000008c83b */ /* 0x0004e80000000200 */
[----:B------:R2:W4:Y:S02]  /*5ab0*/  @!P4 LDSM.16.M88.4 R4, [R12] ;  /* 0x000000000c04c83b */ /* 0x0005240000000200 */
.L_x_117:
[----:B------:R-:W-:Y:S05]  /*5ac0*/  BSYNC B0 ;  /* 0x0000000000007941 */ /* 0x000fea0003800000 */
.L_x_116:
[----:B---3--:R-:W-:Y:S02]  /*5ad0*/  HADD2.F32 R21, -RZ, R9.H0_H0 ;  /* 0x20000009ff157230 */ /* 0x008fe40000004100 */
[C---:B-1----:R-:W-:Y:S01]  /*5ae0*/  FMUL R41, R155.reuse, R136 ;  /* 0x000000889b297220 */ /* 0x042fe20000400000 */
[----:B------:R-:W-:Y:S02]  /*5af0*/  HADD2.F32 R27, -RZ, R11.H0_H0 ;  /* 0x2000000bff1b7230 */ /* 0x000fe40000004100 */
[C---:B--2---:R-:W-:Y:S01]  /*5b00*/  FMUL R0, R155.reuse, R137 ;  /* 0x000000899b007220 */ /* 0x044fe20000400000 */
[--C-:B------:R-:W-:Y:S02]  /*5b10*/  HADD2.F32 R13, -RZ, R8.reuse.H0_H0 ;  /* 0x20000008ff0d7230 */ /* 0x100fe40000004100 */
[C---:B------:R-:W-:Y:S01]  /*5b20*/  FMUL R138, R155.reuse, R138 ;  /* 0x0000008a9b8a7220 */ /* 0x040fe20000400000 */
[----:B------:R-:W-:Y:S02]  /*5b30*/  HADD2.F32 R15, -RZ, R8.H1_H1 ;  /* 0x30000008ff0f7230 */ /* 0x000fe40000004100 */
[----:B------:R-:W-:Y:S01]  /*5b40*/  FMUL R8, R155, R139 ;  /* 0x0000008b9b087220 */ /* 0x000fe20000400000 */
[----:B------:R-:W-:-:S02]  /*5b50*/  HADD2.F32 R9, -RZ, R9.H1_H1 ;  /* 0x30000009ff097230 */ /* 0x000fc40000004100 */
[C---:B------:R-:W-:Y:S01]  /*5b60*/  FMUL R140, R155.reuse, R140 ;  /* 0x0000008c9b8c7220 */ /* 0x040fe20000400000 */
[--C-:B------:R-:W-:Y:S02]  /*5b70*/  HADD2.F32 R23, -RZ, R10.reuse.H0_H0 ;  /* 0x2000000aff177230 */ /* 0x100fe40000004100 */
[C---:B------:R-:W-:Y:S01]  /*5b80*/  FMUL R142, R155.reuse, R142 ;  /* 0x0000008e9b8e7220 */ /* 0x040fe20000400000 */
[----:B------:R-:W-:Y:S02]  /*5b90*/  HADD2.F32 R25, -RZ, R10.H1_H1 ;  /* 0x3000000aff197230 */ /* 0x000fe40000004100 */
[C---:B------:R-:W-:Y:S01]  /*5ba0*/  FMUL R10, R155.reuse, R141 ;  /* 0x0000008d9b0a7220 */ /* 0x040fe20000400000 */
[----:B------:R-:W-:Y:S02]  /*5bb0*/  HADD2.F32 R11, -RZ, R11.H1_H1 ;  /* 0x3000000bff0b7230 */ /* 0x000fe40000004100 */
[----:B------:R-:W-:Y:S01]  /*5bc0*/  FMUL R12, R155, R143 ;  /* 0x0000008f9b0c7220 */ /* 0x000fe20000400000 */
[----:B----4-:R-:W-:-:S02]  /*5bd0*/  HADD2.F32 R33, -RZ, R5.H0_H0 ;  /* 0x20000005ff217230 */ /* 0x010fc40000004100 */
[C---:B------:R-:W-:Y:S01]  /*5be0*/  FMUL R148, R155.reuse, R148 ;  /* 0x000000949b947220 */ /* 0x040fe20000400000 */
[--C-:B------:R-:W-:Y:S02]  /*5bf0*/  HADD2.F32 R35, -RZ, R6.reuse.H0_H0 ;  /* 0x20000006ff237230 */ /* 0x100fe40000004100 */
[C---:B------:R-:W-:Y:S01]  /*5c00*/  FMUL R26, R155.reuse, R149 ;  /* 0x000000959b1a7220 */ /* 0x040fe20000400000 */
[----:B------:R-:W-:Y:S02]  /*5c10*/  HADD2.F32 R37, -RZ, R6.H1_H1 ;  /* 0x30000006ff257230 */ /* 0x000fe40000004100 */
[C---:B------:R-:W-:Y:S01]  /*5c20*/  FMUL R144, R155.reuse, R144 ;  /* 0x000000909b907220 */ /* 0x040fe20000400000 */
[----:B------:R-:W-:Y:S02]  /*5c30*/  HADD2.F32 R39, -RZ, R7.H0_H0 ;  /* 0x20000007ff277230 */ /* 0x000fe40000004100 */
[----:B------:R-:W-:Y:S01]  /*5c40*/  FMUL R14, R155, R145 ;  /* 0x000000919b0e7220 */ /* 0x000fe20000400000 */
[----:B------:R-:W-:-:S02]  /*5c50*/  HADD2.F32 R29, -RZ, R4.H0_H0 ;  /* 0x20000004ff1d7230 */ /* 0x000fc40000004100 */
[C---:B------:R-:W-:Y:S01]  /*5c60*/  FMUL R146, R155.reuse, R146 ;  /* 0x000000929b927220 */ /* 0x040fe20000400000 */
[----:B------:R-:W-:Y:S02]  /*5c70*/  HADD2.F32 R31, -RZ, R4.H1_H1 ;  /* 0x30000004ff1f7230 */ /* 0x000fe40000004100 */
[C---:B------:R-:W-:Y:S01]  /*5c80*/  FMUL R24, R155.reuse, R147 ;  /* 0x000000939b187220 */ /* 0x040fe20000400000 */
[----:B------:R-:W-:Y:S02]  /*5c90*/  HADD2.F32 R5, -RZ, R5.H1_H1 ;  /* 0x30000005ff057230 */ /* 0x000fe40000004100 */
[C---:B------:R-:W-:Y:S01]  /*5ca0*/  FMUL R150, R155.reuse, R150 ;  /* 0x000000969b967220 */ /* 0x040fe20000400000 */
[----:B------:R-:W-:Y:S02]  /*5cb0*/  HADD2.F32 R7, -RZ, R7.H1_H1 ;  /* 0x30000007ff077230 */ /* 0x000fe40000004100 */
[----:B------:R-:W-:Y:S01]  /*5cc0*/  FMUL R28, R155, R151 ;  /* 0x000000979b1c7220 */ /* 0x000fe20000400000 */
[C---:B------:R-:W-:Y:S01]  /*5cd0*/  FFMA R13, R154.reuse, R13, R41 ;  /* 0x0000000d9a0d7223 */ /* 0x040fe20000000029 */
        /* <DEDUP_REMOVED lines=22> */
[----:B------:R-:W-:Y:S01]  /*5e40*/  F2FP.RELU.F16.F32.PACK_AB R32, R14, R29 ;  /* 0x0000001d0e20723e */ /* 0x000fe200000008ff */
[----:B------:R1:W-:Y:S01]  /*5e50*/  STSM.16.M88.4 [R20+0x6200], R4 ;  /* 0x0062000414007844 */ /* 0x0003e20000000200 */
[----:B------:R-:W-:Y:S02]  /*5e60*/  F2FP.RELU.F16.F32.PACK_AB R33, R24, R33 ;  /* 0x000000211821723e */ /* 0x000fe400000008ff */
        /* <DEDUP_REMOVED lines=19> */
.L_x_122:
[----:B------:R-:W-:Y:S05]  /*5fa0*/  BSYNC B0 ;  /* 0x0000000000007941 */ /* 0x000fea0003800000 */
.L_x_121:
[----:B------:R-:W-:Y:S06]  /*5fb0*/  BAR.SYNC.DEFER_BLOCKING 0x1, 0x100 ;  /* 0x0044000000007b1d */ /* 0x000fec0000010000 */
[----:B------:R-:W-:Y:S04]  /*5fc0*/  BSSY B0, `(.L_x_123) ;  /* 0x0000009000007945 */ /* 0x000fe80003800000 */
[----:B------:R-:W-:Y:S05]  /*5fd0*/  @P0 BRA `(.L_x_124) ;  /* 0x00000000001c0947 */ /* 0x000fea0003800000 */
[----:B------:R-:W-:-:S13]  /*5fe0*/  ISETP.NE.AND P0, PT, R158, 0x3, PT ;  /* 0x000000039e00780c */ /* 0x000fda0003f05270 */
[----:B------:R-:W-:Y:S05]  /*5ff0*/  @!P0 BRA `(.L_x_125) ;  /* 0x0000000000048947 */ /* 0x000fea0003800000 */
[----:B------:R-:W-:Y:S01]  /*6000*/  BPT.TRAP 0x1 ;  /* 0x000000040000795c */ /* 0x000fe20000300000 */
.L_x_125:
[----:B------:R-:W-:-:S04]  /*6010*/  ULEA UR4, UR36, UR45, 0x3 ;  /* 0x0000002d24047291 */ /* 0x000fc8000f8e183f */
[----:B------:R-:W-:-:S04]  /*6020*/  UIADD3 UR4, UR4, 0x60, URZ ;  /* 0x0000006004047890 */ /* 0x000fc8000fffe03f */
[----:B------:R-:W-:-:S09]  /*6030*/  UPRMT UR4, UR50, 0x654, UR4 ;  /* 0x0000065432047896 */ /* 0x000fd20008000004 */
[----:B------:R-:W-:Y:S03]  /*6040*/  SYNCS.ARRIVE.TRANS64.RED.A1T0 RZ, [UR4], RZ ;  /* 0x000000ffffff79a7 */ /* 0x000fe60008100404 */
.L_x_124:
[----:B------:R-:W-:Y:S05]  /*6050*/  BSYNC B0 ;  /* 0x0000000000007941 */ /* 0x000fea0003800000 */
.L_x_123:
[----:B------:R-:W-:Y:S01]  /*6060*/  IADD3 R16, P0, R16, UR46, RZ ;  /* 0x0000002e10107c10 */ /* 0x000fe2000ff1e0ff */
[----:B------:R-:W-:Y:S01]  /*6070*/  ULDC.64 UR4, c[0x0][0x8f8] ;  /* 0x00023e0000047ab9 */ /* 0x000fe20000000a00 */
[----:B------:R-:W-:Y:S01]  /*6080*/  UIADD3 UR36, UR36, 0x1, URZ ;  /* 0x0000000124247890 */ /* 0x000fe2000fffe03f */
[----:B------:R-:W-:Y:S01]  /*6090*/  PRMT R0, RZ, 0x7610, R0 ;  /* 0x00007610ff007816 */ /* 0x000fe20000000000 */
[----:B------:R-:W-:Y:S01]  /*60a0*/  UMOV UR55, 0xffffffff ;  /* 0xffffffff00377882 */ /* 0x000fe20000000000 */
[----:B------:R-:W-:Y:S01]  /*60b0*/  IADD3.X R17, R17, UR38, RZ, P0, !PT ;  /* 0x0000002611117c10 */ /* 0x000fe200087fe4ff */
[----:B------:R-:W-:Y:S01]  /*60c0*/  UISETP.NE.AND UP0, UPT, UR36, 0x4, UPT ;  /* 0x000000042400788c */ /* 0x000fe2000bf05270 */
[----:B------:R-:W-:Y:S01]  /*60d0*/  ISETP.GE.U32.AND P0, PT, R16, UR4, PT ;  /* 0x0000000410007c0c */ /* 0x000fe2000bf06070 */
[----:B------:R-:W-:Y:S01]  /*60e0*/  IMAD.MOV.U32 R23, RZ, RZ, -0x1 ;  /* 0xffffffffff177424 */ /* 0x000fe200078e00ff */
[----:B------:R-:W-:Y:S01]  /*60f0*/  MOV R156, 0xffffffff ;  /* 0xffffffff009c7802 */ /* 0x000fe20000000f00 */
[----:B------:R-:W-:Y:S01]  /*6100*/  USEL UR36, UR36, URZ, UP0 ;  /* 0x0000003f24247287 */ /* 0x000fe20008000000 */
[----:B------:R-:W-:-:S13]  /*6110*/  ISETP.GE.U32.AND.EX P0, PT, R17, UR5, PT, P0 ;  /* 0x0000000511007c0c */ /* 0x000fda000bf06100 */
[----:B------:R-:W-:Y:S05]  /*6120*/  @P0 BRA `(.L_x_126) ;  /* 0x0000000400680947 */ /* 0x000fea0003800000 */
[----:B------:R-:W1:Y:S01]  /*6130*/  S2R R12, SR_CTAID.X ;  /* 0x00000000000c7919 */ /* 0x000e620000002500 */
[----:B------:R-:W2:Y:S01]  /*6140*/  LDC.64 R10, c[0x0][0x8d0] ;  /* 0x00023400ff0a7b82 */ /* 0x000ea20000000a00 */
[----:B------:R-:W-:Y:S01]  /*6150*/  ULDC UR4, c[0x0][0x150] ;  /* 0x0000540000047ab9 */ /* 0x000fe20000000800 */
[----:B------:R-:W-:Y:S01]  /*6160*/  IMAD.MOV.U32 R8, RZ, RZ, R16 ;  /* 0x000000ffff087224 */ /* 0x000fe200078e0010 */
[----:B------:R-:W3:Y:S01]  /*6170*/  S2R R24, SR_CTAID.Y ;  /* 0x0000000000187919 */ /* 0x000ee20000002600 */
[----:B------:R-:W-:-:S04]  /*6180*/  IMAD.MOV.U32 R9, RZ, RZ, R17 ;  /* 0x000000ffff097224 */ /* 0x000fc800078e0011 */
[----:B------:R-:W4:Y:S08]  /*6190*/  LDC R25, c[0x0][0x144] ;  /* 0x00005100ff197b82 */ /* 0x000f300000000800 */
[----:B------:R-:W3:Y:S08]  /*61a0*/  LDC R0, c[0x0][0x8d8] ;  /* 0x00023600ff007b82 */ /* 0x000ef00000000800 */
[----:B------:R-:W3:Y:S01]  /*61b0*/  LDC.64 R14, c[0x0][0x8c8] ;  /* 0x00023200ff0e7b82 */ /* 0x000ee20000000a00 */
[----:B--2---:R-:W-:-:S04]  /*61c0*/  ISETP.NE.U32.AND P0, PT, R10, RZ, PT ;  /* 0x000000ff0a00720c */ /* 0x004fc80003f05070 */
[----:B------:R-:W-:Y:S02]  /*61d0*/  ISETP.NE.AND.EX P0, PT, R11, RZ, PT, P0 ;  /* 0x000000ff0b00720c */ /* 0x000fe40003f05300 */
[----:B-1----:R-:W-:-:S05]  /*61e0*/  I2FP.F32.U32 R3, R12 ;  /* 0x0000000c00037245 */ /* 0x002fca0000201000 */
[----:B------:R-:W-:-:S04]  /*61f0*/  FMUL R3, R3, UR4 ;  /* 0x0000000403037c20 */ /* 0x000fc80008400000 */
[----:B------:R1:W2:Y:S02]  /*6200*/  F2I.U32.TRUNC.NTZ R23, R3 ;  /* 0x0000000300177305 */ /* 0x0002a4000020f000 */
[----:B----4-:R-:W-:Y:S05]  /*6210*/  @!P0 BRA `(.L_x_127) ;  /* 0x0000000000288947 */ /* 0x010fea0003800000 */
[----:B-1----:R-:W1:Y:S02]  /*6220*/  LDC R3, c[0x0][0x8dc] ;  /* 0x00023700ff037b82 */ /* 0x002e640000000800 */
        /* <DEDUP_REMOVED lines=9> */
.L_x_127:
[----:B------:R-:W4:Y:S01]  /*62c0*/  LDC.64 R20, c[0x0][0x8e8] ;  /* 0x00023a00ff147b82 */ /* 0x000f220000000a00 */
[-C--:B---3--:R-:W-:Y:S01]  /*62d0*/  SHF.R.U64 R31, R8, R0.reuse, R9 ;  /* 0x00000000081f7219 */ /* 0x088fe20000001209 */
[----:B--2---:R-:W-:Y:S01]  /*62e0*/  IMAD.MOV R23, RZ, RZ, -R23 ;  /* 0x000000ffff177224 */ /* 0x004fe200078e0a17 */
[----:B------:R-:W-:Y:S01]  /*62f0*/  SHF.R.U32.HI R0, RZ, R0, R9 ;  /* 0x00000000ff007219 */ /* 0x000fe20000011609 */
[----:B------:R-:W-:Y:S01]  /*6300*/  ULDC UR4, c[0x0][0x154] ;  /* 0x0000550000047ab9 */ /* 0x000fe20000000800 */
[----:B-1----:R-:W-:Y:S01]  /*6310*/  IADD3 R3, P0, RZ, -R31, RZ ;  /* 0x8000001fff037210 */ /* 0x002fe20007f1e0ff */
[----:B------:R-:W-:Y:S02]  /*6320*/  IMAD R26, R25, R23, R12 ;  /* 0x00000017191a7224 */ /* 0x000fe400078e020c */
[----:B------:R-:W1:Y:S01]  /*6330*/  LDC R6, c[0x0][0x8c0] ;  /* 0x00023000ff067b82 */ /* 0x000e620000000800 */
[----:B------:R-:W-:Y:S01]  /*6340*/  IADD3.X R5, RZ, ~R0, RZ, P0, !PT ;  /* 0x80000000ff057210 */ /* 0x000fe200007fe4ff */
[----:B------:R-:W-:-:S04]  /*6350*/  IMAD.MOV.U32 R7, RZ, RZ, 0x1 ;  /* 0x00000001ff077424 */ /* 0x000fc800078e00ff */
[-C--:B------:R-:W-:Y:S02]  /*6360*/  IMAD R0, R5, R14.reuse, RZ ;  /* 0x0000000e05007224 */ /* 0x080fe400078e02ff */
[----:B------:R-:W2:Y:S01]  /*6370*/  LDC R8, c[0x0][0x8b0] ;  /* 0x00022c00ff087b82 */ /* 0x000ea20000000800 */
[----:B------:R-:W-:-:S04]  /*6380*/  IMAD.WIDE.U32 R4, R3, R14, R16 ;  /* 0x0000000e03047225 */ /* 0x000fc800078e0010 */
[----:B------:R-:W-:Y:S01]  /*6390*/  IMAD R3, R3, R15, R0 ;  /* 0x0000000f03037224 */ /* 0x000fe200078e0200 */
[----:B------:R-:W-:Y:S02]  /*63a0*/  I2FP.F32.U32 R0, R24 ;  /* 0x0000001800007245 */ /* 0x000fe40000201000 */
[----:B------:R-:W3:Y:S01]  /*63b0*/  LDC R28, c[0x0][0x900] ;  /* 0x00024000ff1c7b82 */ /* 0x000ee20000000800 */
[----:B------:R-:W-:Y:S01]  /*63c0*/  IMAD.IADD R3, R5, 0x1, R3 ;  /* 0x0000000105037824 */ /* 0x000fe200078e0203 */
[----:B----4-:R-:W-:Y:S01]  /*63d0*/  ISETP.NE.U32.AND P0, PT, R20, RZ, PT ;  /* 0x000000ff1400720c */ /* 0x010fe20003f05070 */
[----:B------:R-:W-:Y:S01]  /*63e0*/  FMUL R0, R0, UR4 ;  /* 0x0000000400007c20 */ /* 0x000fe20008400000 */
[----:B------:R-:W-:Y:S02]  /*63f0*/  MOV R5, 0xffffffff ;  /* 0xffffffff00057802 */ /* 0x000fe40000000f00 */
[----:B------:R-:W-:Y:S01]  /*6400*/  ISETP.NE.AND.EX P0, PT, R21, RZ, PT, P0 ;  /* 0x000000ff1500720c */ /* 0x000fe20003f05300 */
[----:B------:R4:W3:Y:S01]  /*6410*/  F2I.U32.TRUNC.NTZ R13, R0 ;  /* 0x00000000000d7305 */ /* 0x0008e2000020f000 */
[----:B------:R-:W4:Y:S01]  /*6420*/  LDC R15, c[0x0][0x148] ;  /* 0x00005200ff0f7b82 */ /* 0x000f220000000800 */
[----:B-1----:R-:W-:-:S02]  /*6430*/  SHF.R.U64 R12, R4, R6, R3 ;  /* 0x00000006040c7219 */ /* 0x002fc40000001203 */
[----:B------:R-:W-:-:S05]  /*6440*/  SHF.R.U32.HI R3, RZ, R6, R3 ;  /* 0x00000006ff037219 */ /* 0x000fca0000011603 */
[----:B------:R-:W1:Y:S01]  /*6450*/  LDC R25, c[0x0][0x8a8] ;  /* 0x00022a00ff197b82 */ /* 0x000e620000000800 */
[-CC-:B--2---:R-:W-:Y:S02]  /*6460*/  SHF.R.U64 R10, R12, R8.reuse, R3.reuse ;  /* 0x000000080c0a7219 */ /* 0x184fe40000001203 */
[----:B------:R-:W-:-:S05]  /*6470*/  SHF.R.U32.HI R3, RZ, R8, R3 ;  /* 0x00000008ff037219 */ /* 0x000fca0000011603 */
[----:B------:R-:W2:Y:S01]  /*6480*/  LDC R27, c[0x0][0x8f0] ;  /* 0x00023c00ff1b7b82 */ /* 0x000ea20000000800 */
[-C--:B---3--:R-:W-:Y:S02]  /*6490*/  SHF.L.U32 R4, R5, R28.reuse, RZ ;  /* 0x0000001c05047219 */ /* 0x088fe400000006ff */
[-CC-:B------:R-:W-:Y:S02]  /*64a0*/  SHF.R.U64 R14, R10, R28.reuse, R3.reuse ;  /* 0x0000001c0a0e7219 */ /* 0x180fe40000001203 */
[----:B------:R-:W-:Y:S02]  /*64b0*/  SHF.R.U32.HI R5, RZ, R28, R3 ;  /* 0x0000001cff057219 */ /* 0x000fe40000011603 */
[----:B------:R-:W-:Y:S01]  /*64c0*/  LOP3.LUT R23, RZ, R4, RZ, 0x33, !PT ;  /* 0x00000004ff177212 */ /* 0x000fe200078e33ff */
[----:B------:R-:W3:Y:S01]  /*64d0*/  LDC R29, c[0x0][0x8e0] ;  /* 0x00023800ff1d7b82 */ /* 0x000ee20000000800 */
[----:B------:R-:W-:Y:S02]  /*64e0*/  SHF.L.U32 R28, R7, R28, RZ ;  /* 0x0000001c071c7219 */ /* 0x000fe400000006ff */
[----:B------:R-:W-:-:S05]  /*64f0*/  MOV R4, R14 ;  /* 0x0000000e00047202 */ /* 0x000fca0000000f00 */
[----:B------:R-:W1:Y:S01]  /*6500*/  LDC R30, c[0x0][0x8b8] ;  /* 0x00022e00ff1e7b82 */ /* 0x000e620000000800 */
[----:B------:R-:W-:Y:S05]  /*6510*/  @!P0 BRA `(.L_x_128) ;  /* 0x0000000000288947 */ /* 0x000fea0003800000 */
[----:B------:R-:W5:Y:S02]  /*6520*/  LDC R3, c[0x0][0x8f4] ;  /* 0x00023d00ff037b82 */ /* 0x000f640000000800 */
[----:B-----5:R-:W-:-:S05]  /*6530*/  IADD3 R3, P0, R14, R3, RZ ;  /* 0x000000030e037210 */ /* 0x020fca0007f1e0ff */
[----:B------:R-:W-:-:S04]  /*6540*/  IMAD.X R11, RZ, RZ, R5, P0 ;  /* 0x000000ffff0b7224 */ /* 0x000fc800000e0605 */
[----:B------:R-:W-:-:S04]  /*6550*/  IMAD.WIDE.U32 R4, R11, R20, RZ ;  /* 0x000000140b047225 */ /* 0x000fc800078e00ff */
[----:B------:R-:W-:-:S04]  /*6560*/  IMAD.WIDE.U32 R6, P0, R3, R21, R4 ;  /* 0x0000001503067225 */ /* 0x000fc80007800004 */
[----:B------:R-:W-:Y:S01]  /*6570*/  IMAD.WIDE.U32 R4, R3, R20, RZ ;  /* 0x0000001403047225 */ /* 0x000fe200078e00ff */
[----:B------:R-:W-:-:S03]  /*6580*/  IADD3.X R9, RZ, RZ, RZ, P0, !PT ;  /* 0x000000ffff097210 */ /* 0x000fc600007fe4ff */
[----:B------:R-:W-:Y:S01]  /*6590*/  IMAD.MOV.U32 R8, RZ, RZ, R7 ;  /* 0x000000ffff087224 */ /* 0x000fe200078e0007 */
[----:B------:R-:W-:-:S05]  /*65a0*/  IADD3 RZ, P0, R5, R6, RZ ;  /* 0x0000000605ff7210 */ /* 0x000fca0007f1e0ff */
[----:B------:R-:W-:-:S08]  /*65b0*/  IMAD.WIDE.U32.X R4, R11, R21, R8, P0 ;  /* 0x000000150b047225 */ /* 0x000fd000000e0408 */
.L_x_128:
[----:B------:R-:W-:Y:S02]  /*65c0*/  ISETP.NE.AND P0, PT, R2, 0x1, PT ;  /* 0x000000010200780c */ /* 0x000fe40003f05270 */
[----:B--2-4-:R-:W-:Y:S01]  /*65d0*/  SHF.R.U64 R0, R4, R27, R5 ;  /* 0x0000001b04007219 */ /* 0x014fe20000001205 */
[----:B-1----:R-:W-:Y:S01]  /*65e0*/  VIADD R5, R25, 0xffffffff ;  /* 0xffffffff19057836 */ /* 0x002fe20000000000 */
[----:B------:R-:W-:Y:S02]  /*65f0*/  LOP3.LUT R23, R10, R23, RZ, 0xc0, !PT ;  /* 0x000000170a177212 */ /* 0x000fe400078ec0ff */
[----:B------:R-:W-:Y:S02]  /*6600*/  IADD3 R13, -R13, RZ, RZ ;  /* 0x000000ff0d0d7210 */ /* 0x000fe40007ffe1ff */
[----:B------:R-:W-:Y:S01]  /*6610*/  IADD3 R3, -R0, RZ, RZ ;  /* 0x000000ff00037210 */ /* 0x000fe20007ffe1ff */
[----:B------:R-:W-:Y:S01]  /*6620*/  IMAD R23, R28, R0, R23 ;  /* 0x000000001c177224 */ /* 0x000fe200078e0217 */
[----:B------:R-:W-:-:S02]  /*6630*/  LOP3.LUT R5, R12, R5, RZ, 0xc0, !PT ;  /* 0x000000050c057212 */ /* 0x000fc400078ec0ff */
[----:B------:R-:W-:Y:S01]  /*6640*/  R2UR UR55, R31 ;  /* 0x000000001f3772ca */ /* 0x000fe200000e0000 */
[----:B------:R-:W-:Y:S02]  /*6650*/  @P0 IMAD R26, R15, R13, R24 ;  /* 0x0000000d0f1a0224 */ /* 0x000fe400078e0218 */
[----:B---3--:R-:W-:Y:S02]  /*6660*/  IMAD R0, R3, R29, R14 ;  /* 0x0000001d03007224 */ /* 0x008fe400078e020e */
[----:B------:R-:W-:Y:S02]  /*6670*/  IMAD R23, R23, R30, R26 ;  /* 0x0000001e17177224 */ /* 0x000fe400078e021a */
[----:B------:R-:W-:Y:S02]  /*6680*/  IMAD R0, R0, R25, R5 ;  /* 0x0000001900007224 */ /* 0x000fe400078e0205 */
[----:B------:R-:W-:-:S03]  /*6690*/  IMAD.MOV.U32 R3, RZ, RZ, 0x1 ;  /* 0x00000001ff037424 */ /* 0x000fc600078e00ff */
[----:B------:R-:W-:Y:S02]  /*66a0*/  SEL R156, R0, R23, !P0 ;  /* 0x00000017009c7207 */ /* 0x000fe40004000000 */
[----:B------:R-:W-:Y:S02]  /*66b0*/  SEL R23, R23, R0, !P0 ;  /* 0x0000000017177207 */ /* 0x000fe40004000000 */
[----:B------:R-:W-:-:S07]  /*66c0*/  PRMT R0, R3, 0x7610, R0 ;  /* 0x0000761003007816 */ /* 0x000fce0000000000 */
.L_x_126:
[----:B------:R-:W-:Y:S01]  /*66d0*/  UIADD3 UR43, UR44, UR43, URZ ;  /* 0x0000002b2c2b7290 */ /* 0x000fe2000fffe03f */
[----:B------:R-:W-:Y:S01]  /*66e0*/  LOP3.LUT P0, RZ, R0, 0xff, RZ, 0xc0, !PT ;  /* 0x000000ff00ff7812 */ /* 0x000fe2000780c0ff */
[----:B------:R-:W-:Y:S02]  /*66f0*/  UIADD3 UR39, UR39, 0x8, URZ ;  /* 0x0000000827277890 */ /* 0x000fe4000fffe03f */
[----:B------:R-:W-:Y:S02]  /*6700*/  USHF.R.U32.HI UR4, URZ, 0x2, UR43 ;  /* 0x000000023f047899 */ /* 0x000fe4000801162b */
[----:B------:R-:W-:Y:S02]  /*6710*/  UISETP.GT.U32.AND UP0, UPT, UR43, 0x3, UPT ;  /* 0x000000032b00788c */ /* 0x000fe4000bf04070 */
[----:B------:R-:W-:Y:S02]  /*6720*/  ULOP3.LUT UR4, UR4, 0x1, URZ, 0xc0, !UPT ;  /* 0x0000000104047892 */ /* 0x000fe4000f8ec03f */
[----:B------:R-:W-:-:S02]  /*6730*/  UISETP.LT.U32.AND UP1, UPT, UR44, 0x4, UP0 ;  /* 0x000000042c00788c */ /* 0x000fc40008721070 */
[----:B------:R-:W-:Y:S02]  /*6740*/  UISETP.NE.U32.AND UP2, UPT, UR4, 0x1, UPT ;  /* 0x000000010400788c */ /* 0x000fe4000bf45070 */
[----:B------:R-:W-:Y:S02]  /*6750*/  USEL UR5, URZ, 0x1, !UP1 ;  /* 0x000000013f057887 */ /* 0x000fe4000c800000 */
[----:B------:R-:W-:Y:S02]  /*6760*/  UISETP.GT.U32.AND UP0, UPT, UR44, 0x3, !UP2 ;  /* 0x000000032c00788c */ /* 0x000fe4000d704070 */
[----:B------:R-:W-:Y:S02]  /*6770*/  ULOP3.LUT UR43, UR43, 0x3, URZ, 0xc0, !UPT ;  /* 0x000000032b2b7892 */ /* 0x000fe4000f8ec03f */
[----:B------:R-:W-:-:S04]  /*6780*/  USEL UR4, URZ, 0x1, !UP0 ;  /* 0x000000013f047887 */ /* 0x000fc8000c000000 */
[----:B------:R-:W-:Y:S01]  /*6790*/  ULOP3.LUT UR42, UR4, UR42, UR5, 0x96, !UPT ;  /* 0x0000002a042a7292 */ /* 0x000fe2000f8e9605 */
[----:B------:R-:W-:Y:S11]  /*67a0*/  @P0 BRA `(.L_x_129) ;  /* 0xffffffac002c0947 */ /* 0x000ff6000383ffff */
[----:B------:R-:W-:-:S13]  /*67b0*/  PLOP3.LUT P0, PT, PT, PT, PT, 0x8, 0x0 ;  /* 0x000000000000781c */ /* 0x000fda0003f0e170 */
.L_x_18:
[----:B------:R-:W-:Y:S05]  /*67c0*/  @P0 BRA `(.L_x_10) ;  /* 0x0000003000280947 */ /* 0x000fea0003800000 */
[----:B------:R-:W-:Y:S01]  /*67d0*/  ULDC.64 UR6, c[0x0][0x588] ;  /* 0x0001620000067ab9 */ /* 0x000fe20000000a00 */
[----:B------:R-:W-:Y:S01]  /*67e0*/  ISETP.NE.AND.EX P1, PT, R160, RZ, PT, P1 ;  /* 0x000000ffa000720c */ /* 0x000fe20003f25310 */
[----:B------:R-:W-:-:S04]  /*67f0*/  DEPBAR.LE SB0, 0x0 ;  /* 0x000080000000791a */ /* 0x000fc80000000000 */
[----:B------:R-:W-:Y:S01]  /*6800*/  ISETP.NE.U32.AND P0, PT, RZ, UR6, PT ;  /* 0x00000006ff007c0c */ /* 0x000fe2000bf05070 */
[----:B------:R-:W-:Y:S03]  /*6810*/  BSSY B0, `(.L_x_130) ;  /* 0x0000014000007945 */ /* 0x000fe60003800000 */
[----:B------:R-:W-:-:S13]  /*6820*/  ISETP.NE.AND.EX P0, PT, RZ, UR7, PT, P0 ;  /* 0x00000007ff007c0c */ /* 0x000fda000bf05300 */
[----:B------:R-:W-:Y:S05]  /*6830*/  @P0 BRA P1, `(.L_x_131) ;  /* 0x0000000000440947 */ /* 0x000fea0000800000 */
[----:B------:R-:W-:-:S04]  /*6840*/  ISETP.NE.U32.AND P0, PT, R159, RZ, PT ;  /* 0x000000ff9f00720c */ /* 0x000fc80003f05070 */
[----:B------:R-:W-:-:S13]  /*6850*/  ISETP.NE.AND.EX P0, PT, R160, RZ, PT, P0 ;  /* 0x000000ffa000720c */ /* 0x000fda0003f05300 */
[----:B------:R-:W-:Y:S05]  /*6860*/  @!P0 BRA `(.L_x_132) ;  /* 0x00000000002c8947 */ /* 0x000fea0003800000 */
[----:B------:R-:W-:-:S13]  /*6870*/  LOP3.LUT P0, RZ, R152, 0xff, RZ, 0xc0, !PT ;  /* 0x000000ff98ff7812 */ /* 0x000fda000780c0ff */
[----:B------:R-:W-:Y:S05]  /*6880*/  @!P0 BRA `(.L_x_133) ;  /* 0x0000000000108947 */ /* 0x000fea0003800000 */
[----:B-----5:R-:W-:-:S13]  /*6890*/  FSETP.NEU.AND P0, PT, R154, RZ, PT ;  /* 0x000000ff9a00720b */ /* 0x020fda0003f0d000 */
[----:B------:R-:W-:Y:S05]  /*68a0*/  @!P0 BREAK B0 ;  /* 0x0000000000008942 */ /* 0x000fea0003800000 */
[----:B------:R-:W-:Y:S05]  /*68b0*/  @P0 BRA `(.L_x_131) ;  /* 0x0000000000240947 */ /* 0x000fea0003800000 */
[----:B------:R-:W-:Y:S05]  /*68c0*/  BRA `(.L_x_10) ;  /* 0x0000002c00e87947 */ /* 0x000fea0003800000 */
.L_x_133:
[----:B------:R-:W-:-:S04]  /*68d0*/  ISETP.NE.U32.AND P0, PT, RZ, UR6, PT ;  /* 0x00000006ff007c0c */ /* 0x000fc8000bf05070 */
[----:B------:R-:W-:-:S13]  /*68e0*/  ISETP.NE.AND.EX P0, PT, RZ, UR7, PT, P0 ;  /* 0x00000007ff007c0c */ /* 0x000fda000bf05300 */
[----:B------:R-:W-:Y:S05]  /*68f0*/  @!P0 BREAK B0 ;  /* 0x0000000000008942 */ /* 0x000fea0003800000 */
[----:B------:R-:W-:Y:S05]  /*6900*/  @P0 BRA `(.L_x_131) ;  /* 0x0000000000100947 */ /* 0x000fea0003800000 */
[----:B------:R-:W-:Y:S05]  /*6910*/  BRA `(.L_x_10) ;  /* 0x0000002c00d47947 */ /* 0x000fea0003800000 */
.L_x_132:
[----:B-----5:R-:W-:-:S13]  /*6920*/  FSETP.NEU.AND P0, PT, R154, RZ, PT ;  /* 0x000000ff9a00720b */ /* 0x020fda0003f0d000 */
[----:B------:R-:W-:Y:S05]  /*6930*/  @!P0 BREAK B0 ;  /* 0x0000000000008942 */ /* 0x000fea0003800000 */
[----:B------:R-:W-:Y:S05]  /*6940*/  @!P0 BRA `(.L_x_10) ;  /* 0x0000002c00c88947 */ /* 0x000fea0003800000 */
.L_x_131:
[----:B------:R-:W-:Y:S05]  /*6950*/  BSYNC B0 ;  /* 0x0000000000007941 */ /* 0x000fea0003800000 */
.L_x_130:
[----:B------:R-:W-:-:S04]  /*6960*/  LOP3.LUT R19, R19, 0x1, RZ, 0xfc, !PT ;  /* 0x0000000113137812 */ /* 0x000fc800078efcff */
[----:B------:R-:W-:-:S13]  /*6970*/  ISETP.NE.AND P0, PT, R19, 0x3, PT ;  /* 0x000000031300780c */ /* 0x000fda0003f05270 */
[----:B------:R-:W-:Y:S05]  /*6980*/  @!P0 BRA `(.L_x_134) ;  /* 0x0000000000048947 */ /* 0x000fea0003800000 */
[----:B------:R-:W-:Y:S01]  /*6990*/  BPT.TRAP 0x1 ;  /* 0x000000040000795c */ /* 0x000fe20000300000 */
.L_x_134:
[----:B------:R-:W3:Y:S01]  /*69a0*/  S2UR UR5, SR_CgaCtaId ;  /* 0x00000000000579c3 */ /* 0x000ee20000008800 */
[----:B------:R-:W-:Y:S02]  /*69b0*/  UMOV UR4, 0x400 ;  /* 0x0000040000047882 */ /* 0x000fe40000000000 */
[----:B---3--:R-:W-:-:S04]  /*69c0*/  ULEA UR4, UR5, UR4, 0x18 ;  /* 0x0000000405047291 */ /* 0x008fc8000f8ec03f */
[----:B------:R-:W-:-:S04]  /*69d0*/  ULEA UR4, UR36, UR4, 0x3 ;  /* 0x0000000424047291 */ /* 0x000fc8000f8e183f */
[----:B------:R-:W-:-:S04]  /*69e0*/  UIADD3 UR4, UR4, 0x60, URZ ;  /* 0x0000006004047890 */ /* 0x000fc8000fffe03f */
[----:B------:R-:W-:-:S09]  /*69f0*/  UPRMT UR4, UR5, 0x654, UR4 ;  /* 0x0000065405047896 */ /* 0x000fd20008000004 */
[----:B------:R-:W-:Y:S01]  /*6a00*/  SYNCS.ARRIVE.TRANS64.RED.A1T0 RZ, [UR4], RZ ;  /* 0x000000ffffff79a7 */ /* 0x000fe20008100404 */
[----:B------:R-:W-:Y:S05]  /*6a10*/  BRA `(.L_x_10) ;  /* 0x0000002c00947947 */ /* 0x000fea0003800000 */
.L_x_9:
[----:B------:R-:W-:Y:S01]  /*6a20*/  ULDC.64 UR4, c[0x0][0x8f8] ;  /* 0x00023e0000047ab9 */ /* 0x000fe20000000a00 */
[----:B------:R-:W-:Y:S01]  /*6a30*/  PRMT R10, RZ, 0x7610, R10 ;  /* 0x00007610ff0a7816 */ /* 0x000fe2000000000a */
[----:B------:R-:W-:Y:S01]  /*6a40*/  IMAD.MOV.U32 R7, RZ, RZ, -0x1 ;  /* 0xffffffffff077424 */ /* 0x000fe200078e00ff */
[----:B------:R-:W-:Y:S02]  /*6a50*/  ISETP.GE.U32.AND P1, PT, R16, UR4, PT ;  /* 0x0000000410007c0c */ /* 0x000fe4000bf26070 */
[----:B------:R-:W-:Y:S02]  /*6a60*/  MOV R13, 0xffffffff ;  /* 0xffffffff000d7802 */ /* 0x000fe40000000f00 */
[----:B------:R-:W-:Y:S02]  /*6a70*/  ISETP.GE.U32.AND.EX P1, PT, R17, UR5, PT, P1 ;  /* 0x0000000511007c0c */ /* 0x000fe4000bf26110 */
[----:B------:R-:W-:-:S11]  /*6a80*/  MOV R6, 0xffffffff ;  /* 0xffffffff00067802 */ /* 0x000fd60000000f00 */
[----:B------:R-:W-:Y:S05]  /*6a90*/  @P1 BRA `(.L_x_135) ;  /* 0x00000004005c1947 */ /* 0x000fea0003800000 */
[----:B------:R-:W1:Y:S01]  /*6aa0*/  LDC.64 R14, c[0x0][0x8d0] ;  /* 0x00023400ff0e7b82 */ /* 0x000e620000000a00 */
[----:B------:R-:W-:Y:S01]  /*6ab0*/  IMAD.MOV.U32 R12, RZ, RZ, R16 ;  /* 0x000000ffff0c7224 */ /* 0x000fe200078e0010 */
[----:B------:R-:W-:-:S06]  /*6ac0*/  MOV R13, R17 ;  /* 0x00000011000d7202 */ /* 0x000fcc0000000f00 */
[----:B------:R-:W2:Y:S08]  /*6ad0*/  LDC R20, c[0x0][0x8d8] ;  /* 0x00023600ff147b82 */ /* 0x000eb00000000800 */
[----:B------:R-:W3:Y:S01]  /*6ae0*/  LDC.64 R24, c[0x0][0x8c8] ;  /* 0x00023200ff187b82 */ /* 0x000ee20000000a00 */
[----:B-1----:R-:W-:-:S04]  /*6af0*/  ISETP.NE.U32.AND P1, PT, R14, RZ, PT ;  /* 0x000000ff0e00720c */ /* 0x002fc80003f25070 */
[----:B------:R-:W-:-:S13]  /*6b00*/  ISETP.NE.AND.EX P1, PT, R15, RZ, PT, P1 ;  /* 0x000000ff0f00720c */ /* 0x000fda0003f25310 */
[----:B--23--:R-:W-:Y:S05]  /*6b10*/  @!P1 BRA `(.L_x_136) ;  /* 0x0000000000289947 */ /* 0x00cfea0003800000 */
[----:B------:R-:W1:Y:S02]  /*6b20*/  LDC R7, c[0x0][0x8dc] ;  /* 0x00023700ff077b82 */ /* 0x000e640000000800 */
[----:B-1----:R-:W-:-:S05]  /*6b30*/  IADD3 R13, P1, R16, R7, RZ ;  /* 0x00000007100d7210 */ /* 0x002fca0007f3e0ff */
        /* <DEDUP_REMOVED lines=8> */
.L_x_136:
[--C-:B------:R-:W-:Y:S01]  /*6bc0*/  SHF.R.U64 R14, R12, R20, R13.reuse ;  /* 0x000000140c0e7219 */ /* 0x100fe2000000120d */
[----:B------:R-:W1:Y:S01]  /*6bd0*/  LDC R26, c[0x0][0x8c0] ;  /* 0x00023000ff1a7b82 */ /* 0x000e620000000800 */
[----:B------:R-:W-:Y:S01]  /*6be0*/  I2FP.F32.U32 R7, R8 ;  /* 0x0000000800077245 */ /* 0x000fe20000201000 */
[----:B------:R-:W-:Y:S01]  /*6bf0*/  ULDC UR4, c[0x0][0x150] ;  /* 0x0000540000047ab9 */ /* 0x000fe20000000800 */
[----:B------:R-:W-:Y:S02]  /*6c00*/  SHF.R.U32.HI R6, RZ, R20, R13 ;  /* 0x00000014ff067219 */ /* 0x000fe4000001160d */
[----:B------:R-:W-:Y:S01]  /*6c10*/  IADD3 R9, P1, RZ, -R14, RZ ;  /* 0x8000000eff097210 */ /* 0x000fe20007f3e0ff */
[----:B------:R-:W-:Y:S01]  /*6c20*/  FMUL R13, R7, UR4 ;  /* 0x00000004070d7c20 */ /* 0x000fe20008400000 */
[----:B------:R-:W-:Y:S01]  /*6c30*/  ULDC UR4, c[0x0][0x154] ;  /* 0x0000550000047ab9 */ /* 0x000fe20000000800 */
[----:B------:R-:W2:Y:S01]  /*6c40*/  LDC.64 R28, c[0x0][0x8e8] ;  /* 0x00023a00ff1c7b82 */ /* 0x000ea20000000a00 */
[----:B------:R-:W-:Y:S01]  /*6c50*/  IADD3.X R11, RZ, ~R6, RZ, P1, !PT ;  /* 0x80000006ff0b7210 */ /* 0x000fe20000ffe4ff */
[----:B------:R-:W-:-:S02]  /*6c60*/  IMAD.WIDE.U32 R6, R9, R24, R16 ;  /* 0x0000001809067225 */ /* 0x000fc400078e0010 */
[----:B------:R-:W3:Y:S02]  /*6c70*/  F2I.U32.TRUNC.NTZ R13, R13 ;  /* 0x0000000d000d7305 */ /* 0x000ee4000020f000 */
[----:B------:R-:W-:Y:S02]  /*6c80*/  IMAD R10, R11, R24, RZ ;  /* 0x000000180b0a7224 */ /* 0x000fe400078e02ff */
[----:B------:R-:W4:Y:S02]  /*6c90*/  LDC R15, c[0x0][0x144] ;  /* 0x00005100ff0f7b82 */ /* 0x000f240000000800 */
[----:B------:R-:W-:Y:S02]  /*6ca0*/  IMAD R9, R9, R25, R10 ;  /* 0x0000001909097224 */ /* 0x000fe400078e020a */
[----:B------:R-:W-:Y:S02]  /*6cb0*/  IMAD.MOV.U32 R10, RZ, RZ, -0x1 ;  /* 0xffffffffff0a7424 */ /* 0x000fe400078e00ff */
[----:B------:R-:W-:Y:S01]  /*6cc0*/  IMAD.IADD R7, R7, 0x1, R9 ;  /* 0x0000000107077824 */ /* 0x000fe200078e0209 */
[----:B------:R-:W-:Y:S01]  /*6cd0*/  I2FP.F32.U32 R9, R3 ;  /* 0x0000000300097245 */ /* 0x000fe20000201000 */
[----:B------:R-:W5:Y:S03]  /*6ce0*/  LDC R20, c[0x0][0x8b0] ;  /* 0x00022c00ff147b82 */ /* 0x000f660000000800 */
[----:B-1----:R-:W-:Y:S01]  /*6cf0*/  SHF.R.U64 R12, R6, R26, R7 ;  /* 0x0000001a060c7219 */ /* 0x002fe20000001207 */
[----:B------:R-:W-:Y:S01]  /*6d00*/  FMUL R9, R9, UR4 ;  /* 0x0000000409097c20 */ /* 0x000fe20008400000 */
[----:B---3--:R-:W-:-:S02]  /*6d10*/  IADD3 R6, -R13, RZ, RZ ;  /* 0x000000ff0d067210 */ /* 0x008fc40007ffe1ff */
[----:B------:R-:W-:Y:S01]  /*6d20*/  SHF.R.U32.HI R7, RZ, R26, R7 ;  /* 0x0000001aff077219 */ /* 0x000fe20000011607 */
[----:B------:R-:W1:Y:S01]  /*6d30*/  LDC R11, c[0x0][0x900] ;  /* 0x00024000ff0b7b82 */ /* 0x000e620000000800 */
[----:B--2---:R-:W-:-:S04]  /*6d40*/  ISETP.NE.U32.AND P1, PT, R28, RZ, PT ;  /* 0x000000ff1c00720c */ /* 0x004fc80003f25070 */
[----:B------:R-:W-:-:S03]  /*6d50*/  ISETP.NE.AND.EX P1, PT, R29, RZ, PT, P1 ;  /* 0x000000ff1d00720c */ /* 0x000fc60003f25310 */
[----:B------:R-:W2:Y:S01]  /*6d60*/  LDC R24, c[0x0][0x148] ;  /* 0x00005200ff187b82 */ /* 0x000ea20000000800 */
[----:B----4-:R-:W-:Y:S01]  /*6d70*/  IMAD R25, R15, R6, R8 ;  /* 0x000000060f197224 */ /* 0x010fe200078e0208 */
[----:B------:R-:W-:-:S06]  /*6d80*/  MOV R8, 0x1 ;  /* 0x0000000100087802 */ /* 0x000fcc0000000f00 */
[----:B------:R-:W3:Y:S01]  /*6d90*/  LDC R23, c[0x0][0x8a8] ;  /* 0x00022a00ff177b82 */ /* 0x000ee20000000800 */
[-CC-:B-----5:R-:W-:Y:S02]  /*6da0*/  SHF.R.U64 R15, R12, R20.reuse, R7.reuse ;  /* 0x000000140c0f7219 */ /* 0x1a0fe40000001207 */
[----:B------:R-:W-:Y:S02]  /*6db0*/  SHF.R.U32.HI R6, RZ, R20, R7 ;  /* 0x00000014ff067219 */ /* 0x000fe40000011607 */
[----:B------:R4:W1:Y:S03]  /*6dc0*/  F2I.U32.TRUNC.NTZ R20, R9 ;  /* 0x0000000900147305 */ /* 0x000866000020f000 */
[----:B------:R-:W2:Y:S01]  /*6dd0*/  LDC R27, c[0x0][0x8f0] ;  /* 0x00023c00ff1b7b82 */ /* 0x000ea20000000800 */
[-C--:B-1----:R-:W-:Y:S02]  /*6de0*/  SHF.R.U64 R21, R15, R11.reuse, R6 ;  /* 0x0000000b0f157219 */ /* 0x082fe40000001206 */
[----:B------:R-:W-:-:S02]  /*6df0*/  SHF.L.U32 R10, R10, R11, RZ ;  /* 0x0000000b0a0a7219 */ /* 0x000fc400000006ff */
[-C--:B------:R-:W-:Y:S01]  /*6e00*/  SHF.R.U32.HI R7, RZ, R11.reuse, R6 ;  /* 0x0000000bff077219 */ /* 0x080fe20000011606 */
[----:B------:R-:W-:Y:S01]  /*6e10*/  IMAD.MOV.U32 R6, RZ, RZ, R21 ;  /* 0x000000ffff067224 */ /* 0x000fe200078e0015 */
[----:B------:R-:W-:Y:S01]  /*6e20*/  SHF.L.U32 R26, R8, R11, RZ ;  /* 0x0000000b081a7219 */ /* 0x000fe200000006ff */
[----:B------:R-:W1:Y:S01]  /*6e30*/  LDC R30, c[0x0][0x8e0] ;  /* 0x00023800ff1e7b82 */ /* 0x000e620000000800 */
[----:B------:R-:W-:-:S07]  /*6e40*/  LOP3.LUT R32, RZ, R10, RZ, 0x33, !PT ;  /* 0x0000000aff207212 */ /* 0x000fce00078e33ff */
[----:B------:R-:W1:Y:S01]  /*6e50*/  LDC R31, c[0x0][0x8b8] ;  /* 0x00022e00ff1f7b82 */ /* 0x000e620000000800 */
[----:B----4-:R-:W-:Y:S05]  /*6e60*/  @!P1 BRA `(.L_x_137) ;  /* 0x0000000000289947 */ /* 0x010fea0003800000 */
[----:B------:R-:W4:Y:S02]  /*6e70*/  LDC R6, c[0x0][0x8f4] ;  /* 0x00023d00ff067b82 */ /* 0x000f240000000800 */
[----:B----4-:R-:W-:-:S04]  /*6e80*/  IADD3 R11, P1, R21, R6, RZ ;  /* 0x00000006150b7210 */ /* 0x010fc80007f3e0ff */
[----:B------:R-:W-:-:S05]  /*6e90*/  IADD3.X R13, RZ, R7, RZ, P1, !PT ;  /* 0x00000007ff0d7210 */ /* 0x000fca0000ffe4ff */
[----:B------:R-:W-:-:S04]  /*6ea0*/  IMAD.WIDE.U32 R6, R13, R28, RZ ;  /* 0x0000001c0d067225 */ /* 0x000fc800078e00ff */
[----:B------:R-:W-:-:S04]  /*6eb0*/  IMAD.WIDE.U32 R8, P1, R11, R29, R6 ;  /* 0x0000001d0b087225 */ /* 0x000fc80007820006 */
[----:B------:R-:W-:Y:S01]  /*6ec0*/  IMAD.WIDE.U32 R6, R11, R28, RZ ;  /* 0x0000001c0b067225 */ /* 0x000fe200078e00ff */
[----:B------:R-:W-:-:S03]  /*6ed0*/  MOV R10, R9 ;  /* 0x00000009000a7202 */ /* 0x000fc60000000f00 */
[----:B------:R-:W-:Y:S01]  /*6ee0*/  IMAD.X R11, RZ, RZ, RZ, P1 ;  /* 0x000000ffff0b7224 */ /* 0x000fe200008e06ff */
[----:B------:R-:W-:-:S05]  /*6ef0*/  IADD3 RZ, P1, R7, R8, RZ ;  /* 0x0000000807ff7210 */ /* 0x000fca0007f3e0ff */
[----:B------:R-:W-:-:S08]  /*6f00*/  IMAD.WIDE.U32.X R6, R13, R29, R10, P1 ;  /* 0x0000001d0d067225 */ /* 0x000fd000008e040a */
.L_x_137:
[----:B------:R-:W-:Y:S01]  /*6f10*/  ISETP.NE.AND P1, PT, R2, 0x1, PT ;  /* 0x000000010200780c */ /* 0x000fe20003f25270 */
[----:B------:R-:W-:Y:S01]  /*6f20*/  IMAD.MOV R20, RZ, RZ, -R20 ;  /* 0x000000ffff147224 */ /* 0x000fe200078e0a14 */
[----:B--2---:R-:W-:Y:S02]  /*6f30*/  SHF.R.U64 R7, R6, R27, R7 ;  /* 0x0000001b06077219 */ /* 0x004fe40000001207 */
[----:B------:R-:W-:Y:S02]  /*6f40*/  LOP3.LUT R6, R15, R32, RZ, 0xc0, !PT ;  /* 0x000000200f067212 */ /* 0x000fe400078ec0ff */
[----:B---3--:R-:W-:Y:S01]  /*6f50*/  IADD3 R9, R23, -0x1, RZ ;  /* 0xffffffff17097810 */ /* 0x008fe20007ffe0ff */
[----:B------:R-:W-:Y:S01]  /*6f60*/  IMAD.MOV R8, RZ, RZ, -R7 ;  /* 0x000000ffff087224 */ /* 0x000fe200078e0a07 */
[----:B------:R-:W-:Y:S01]  /*6f70*/  MOV R10, 0x1 ;  /* 0x00000001000a7802 */ /* 0x000fe20000000f00 */
[----:B------:R-:W-:Y:S01]  /*6f80*/  IMAD R6, R26, R7, R6 ;  /* 0x000000071a067224 */ /* 0x000fe200078e0206 */
[----:B------:R-:W-:-:S03]  /*6f90*/  LOP3.LUT R12, R12, R9, RZ, 0xc0, !PT ;  /* 0x000000090c0c7212 */ /* 0x000fc600078ec0ff */
[----:B------:R-:W-:Y:S02]  /*6fa0*/  @P1 IMAD R25, R24, R20, R3 ;  /* 0x0000001418191224 */ /* 0x000fe400078e0203 */
[----:B-1----:R-:W-:Y:S02]  /*6fb0*/  IMAD R3, R8, R30, R21 ;  /* 0x0000001e08037224 */ /* 0x002fe400078e0215 */
[----:B------:R-:W-:Y:S02]  /*6fc0*/  IMAD R13, R6, R31, R25 ;  /* 0x0000001f060d7224 */ /* 0x000fe400078e0219 */
[----:B------:R-:W-:-:S05]  /*6fd0*/  IMAD R6, R3, R23, R12 ;  /* 0x0000001703067224 */ /* 0x000fca00078e020c */
[----:B------:R-:W-:Y:S02]  /*6fe0*/  SEL R7, R6, R13, !P1 ;  /* 0x0000000d06077207 */ /* 0x000fe40004800000 */
[----:B------:R-:W-:Y:S01]  /*6ff0*/  SEL R13, R13, R6, !P1 ;  /* 0x000000060d0d7207 */ /* 0x000fe20004800000 */
[----:B------:R-:W-:-:S07]  /*7000*/  IMAD.MOV.U32 R6, RZ, RZ, R14 ;  /* 0x000000ffff067224 */ /* 0x000fce00078e000e */
.L_x_135:
[----:B------:R-:W-:-:S08]  /*7010*/  NOP ;  /* 0x0000000000007918 */ /* 0x000fd00000000000 */
[----:B------:R-:W1:-:S00]  /*7020*/  USETMAXREG.DEALLOC.CTAPOOL 0x28 ;  /* 0x00000028000079c8 */ /* 0x000e4000080e0500 */
[----:B-1----:R-:W-:-:S13]  /*7030*/  ISETP.NE.AND P1, PT, R0, 0x1, PT ;  /* 0x000000010000780c */ /* 0x002fda0003f25270 */
[----:B------:R-:W-:Y:S05]  /*7040*/  @!P1 BRA `(.L_x_10) ;  /* 0x0000002800089947 */ /* 0x000fea0003800000 */
[----:B------:R-:W-:Y:S05]  /*7050*/  @!P4 BRA `(.L_x_138) ;  /* 0x000000180020c947 */ /* 0x000fea0003800000 */
[----:B------:R-:W-:-:S13]  /*7060*/  ISETP.NE.OR P0, PT, R0, 0x2, P0 ;  /* 0x000000020000780c */ /* 0x000fda0000705670 */
[----:B------:R-:W-:Y:S05]  /*7070*/  @P0 BRA `(.L_x_10) ;  /* 0x0000002400fc0947 */ /* 0x000fea0003800000 */
[----:B------:R-:W-:-:S13]  /*7080*/  LOP3.LUT P1, RZ, R10, 0xff, RZ, 0xc0, !PT ;  /* 0x000000ff0aff7812 */ /* 0x000fda000782c0ff */
[----:B------:R-:W-:Y:S05]  /*7090*/  @!P1 BRA `(.L_x_139) ;  /* 0x0000000000189947 */ /* 0x000fea0003800000 */
[----:B------:R-:W-:Y:S01]  /*70a0*/  UMOV UR4, 0x400 ;  /* 0x0000040000047882 */ /* 0x000fe20000000000 */
[----:B------:R-:W-:Y:S01]  /*70b0*/  MOV R0, RZ ;  /* 0x000000ff00007202 */ /* 0x000fe20000000f00 */
[----:B------:R-:W-:-:S03]  /*70c0*/  ULEA UR4, UR37, UR4, 0x18 ;  /* 0x0000000425047291 */ /* 0x000fc6000f8ec03f */
[----:B------:R-:W-:-:S06]  /*70d0*/  SHF.L.U32 R0, R0, 0x1f, RZ ;  /* 0x0000001f00007819 */ /* 0x000fcc00000006ff */
[----:B------:R-:W1:Y:S02]  /*70e0*/  SYNCS.PHASECHK.TRANS64.TRYWAIT P0, [UR4+0x88], R0 ;  /* 0x00008800ff0075a7 */ /* 0x000e640008000144 */
[----:B-1----:R-:W-:Y:S05]  /*70f0*/  @!P0 BRA `(.L_x_140) ;  /* 0x0000002800b48947 */ /* 0x002fea0003800000 */
.L_x_139:
[----:B------:R-:W-:Y:S01]  /*7100*/  PRMT R9, RZ, 0x7610, R9 ;  /* 0x00007610ff097816 */ /* 0x000fe20000000009 */
[----:B------:R-:W-:Y:S06]  /*7110*/  @P3 BRA `(.L_x_141) ;  /* 0x0000000000243947 */ /* 0x000fec0003800000 */
[----:B------:R-:W-:Y:S02]  /*7120*/  ULDC.64 UR4, c[0x0][0x588] ;  /* 0x0001620000047ab9 */ /* 0x000fe40000000a00 */
[----:B------:R-:W-:-:S04]  /*7130*/  ISETP.NE.U32.AND P0, PT, RZ, UR4, PT ;  /* 0x00000004ff007c0c */ /* 0x000fc8000bf05070 */
[----:B------:R-:W-:-:S13]  /*7140*/  ISETP.NE.AND.EX P0, PT, RZ, UR5, PT, P0 ;  /* 0x00000005ff007c0c */ /* 0x000fda000bf05300 */
[----:B------:R-:W-:Y:S05]  /*7150*/  @!P0 BRA `(.L_x_142) ;  /* 0x00000000000c8947 */ /* 0x000fea0003800000 */
[----:B------:R2:W5:Y:S01]  /*7160*/  LDG.E R11, desc[UR48][R4.64] ;  /* 0x00000030040b7981 */ /* 0x000562000c1e1900 */
[----:B------:R-:W-:Y:S01]  /*7170*/  IMAD.MOV.U32 R9, RZ, RZ, 0x1 ;  /* 0x00000001ff097424 */ /* 0x000fe200078e00ff */
[----:B------:R-:W-:Y:S06]  /*7180*/  BRA `(.L_x_141) ;  /* 0x0000000000087947 */ /* 0x000fec0003800000 */
.L_x_142:
[----:B------:R-:W3:Y:S01]  /*7190*/  LDC R11, c[0x0][0x580] ;  /* 0x00016000ff0b7b82 */ /* 0x000ee20000000800 */
[----:B------:R-:W-:-:S07]  /*71a0*/  MOV R9, 0x1 ;  /* 0x0000000100097802 */ /* 0x000fce0000000f00 */
.L_x_141:
[----:B------:R-:W-:Y:S05]  /*71b0*/  @!P1 BRA `(.L_x_143) ;  /* 0x0000001400509947 */ /* 0x000fea0003800000 */
[----:B-1----:R-:W1:Y:S01]  /*71c0*/  LDC R0, c[0x0][0x900] ;  /* 0x00024000ff007b82 */ /* 0x002e620000000800 */
[----:B--2---:R-:W-:Y:S01]  /*71d0*/  IMAD.MOV.U32 R5, RZ, RZ, -0x1 ;  /* 0xffffffffff057424 */ /* 0x004fe200078e00ff */
[----:B------:R-:W-:Y:S01]  /*71e0*/  MOV R15, 0x1 ;  /* 0x00000001000f7802 */ /* 0x000fe20000000f00 */
[----:B------:R-:W-:Y:S01]  /*71f0*/  ULDC.64 UR22, c[0x0][0x198] ;  /* 0x0000660000167ab9 */ /* 0x000fe20000000a00 */
[----:B------:R-:W-:Y:S01]  /*7200*/  LOP3.LUT R10, R19, 0x2, RZ, 0xfc, !PT ;  /* 0x00000002130a7812 */ /* 0x000fe200078efcff */
[----:B------:R-:W-:Y:S01]  /*7210*/  ULDC.64 UR4, c[0x0][0x588] ;  /* 0x0001620000047ab9 */ /* 0x000fe20000000a00 */
[----:B------:R-:W-:Y:S01]  /*7220*/  ULDC.64 UR6, c[0x0][0x8f8] ;  /* 0x00023e0000067ab9 */ /* 0x000fe20000000a00 */
[----:B------:R-:W-:Y:S01]  /*7230*/  ULDC.64 UR14, c[0x0][0x590] ;  /* 0x00016400000e7ab9 */ /* 0x000fe20000000a00 */
[----:B------:R-:W2:Y:S01]  /*7240*/  LDC R3, c[0x0][0x8a8] ;  /* 0x00022a00ff037b82 */ /* 0x000ea20000000800 */
[-C--:B-1----:R-:W-:Y:S02]  /*7250*/  SHF.L.U32 R5, R5, R0.reuse, RZ ;  /* 0x0000000005057219 */ /* 0x082fe400000006ff */
[----:B------:R-:W-:-:S02]  /*7260*/  SHF.L.U32 R0, R15, R0, RZ ;  /* 0x000000000f007219 */ /* 0x000fc400000006ff */
[----:B------:R-:W-:Y:S01]  /*7270*/  LOP3.LUT R8, RZ, R5, RZ, 0x33, !PT ;  /* 0x00000005ff087212 */ /* 0x000fe200078e33ff */
[----:B--2---:R-:W-:-:S07]  /*7280*/  VIADD R3, R3, 0xffffffff ;  /* 0xffffffff03037836 */ /* 0x004fce0000000000 */
.L_x_199:
[----:B------:R-:W-:Y:S02]  /*7290*/  ISETP.NE.U32.AND P0, PT, RZ, UR14, PT ;  /* 0x0000000eff007c0c */ /* 0x000fe4000bf05070 */
[----:B------:R-:W-:Y:S02]  /*72a0*/  R2UR UR43, R13 ;  /* 0x000000000d2b72ca */ /* 0x000fe400000e0000 */
[----:B------:R-:W-:Y:S02]  /*72b0*/  R2UR UR42, R7 ;  /* 0x00000000072a72ca */ /* 0x000fe400000e0000 */
[----:B------:R-:W-:-:S09]  /*72c0*/  ISETP.NE.AND.EX P0, PT, RZ, UR15, PT, P0 ;  /* 0x0000000fff007c0c */ /* 0x000fd2000bf05300 */
[----:B------:R-:W-:Y:S02]  /*72d0*/  USHF.L.U32 UR43, UR43, 0x7, URZ ;  /* 0x000000072b2b7899 */ /* 0x000fe4000800063f */
[----:B------:R-:W-:Y:S02]  /*72e0*/  USHF.L.U32 UR42, UR42, 0x8, URZ ;  /* 0x000000082a2a7899 */ /* 0x000fe4000800063f */
[----:B--234-:R-:W-:Y:S10]  /*72f0*/  @!P0 BRA `(.L_x_144) ;  /* 0x00000000002c8947 */ /* 0x01cff40003800000 */
[----:B------:R-:W-:-:S04]  /*7300*/  ISETP.NE.U32.AND P1, PT, RZ, UR4, PT ;  /* 0x00000004ff007c0c */ /* 0x000fc8000bf25070 */
[----:B------:R-:W-:-:S13]  /*7310*/  ISETP.NE.AND.EX P1, PT, RZ, UR5, PT, P1 ;  /* 0x00000005ff007c0c */ /* 0x000fda000bf25310 */
[----:B------:R-:W-:Y:S05]  /*7320*/  @!P1 BRA `(.L_x_145) ;  /* 0x0000000000189947 */ /* 0x000fea0003800000 */
[----:B------:R-:W1:Y:S01]  /*7330*/  LDC.64 R4, c[0x0][0x588] ;  /* 0x00016200ff047b82 */ /* 0x000e620000000a00 */
[----:B------:R-:W-:-:S04]  /*7340*/  IMAD R7, R6, UR14, RZ ;  /* 0x0000000e06077c24 */ /* 0x000fc8000f8e02ff */
[----:B-1----:R-:W-:-:S05]  /*7350*/  IMAD.WIDE R4, R7, 0x4, R4 ;  /* 0x0000000407047825 */ /* 0x002fca00078e0204 */
[----:B---3-5:R1:W5:Y:S01]  /*7360*/  LDG.E R11, desc[UR48][R4.64] ;  /* 0x00000030040b7981 */ /* 0x028362000c1e1900 */
[----:B------:R-:W-:Y:S01]  /*7370*/  MOV R9, 0x1 ;  /* 0x0000000100097802 */ /* 0x000fe20000000f00 */
[----:B------:R-:W-:Y:S06]  /*7380*/  BRA `(.L_x_144) ;  /* 0x0000000000087947 */ /* 0x000fec0003800000 */
.L_x_145:
[----:B---3-5:R-:W2:Y:S01]  /*7390*/  LDC R11, c[0x0][0x580] ;  /* 0x00016000ff0b7b82 */ /* 0x028ea20000000800 */
[----:B------:R-:W-:-:S07]  /*73a0*/  IMAD.MOV.U32 R9, RZ, RZ, 0x1 ;  /* 0x00000001ff097424 */ /* 0x000fce00078e00ff */
.L_x_144:
[----:B------:R-:W-:Y:S05]  /*73b0*/  @!P0 BRA `(.L_x_146) ;  /* 0x00000000001c8947 */ /* 0x000fea0003800000 */
[----:B------:R-:W-:-:S13]  /*73c0*/  LOP3.LUT P2, RZ, R9, 0xff, RZ, 0xc0, !PT ;  /* 0x000000ff09ff7812 */ /* 0x000fda000784c0ff */
[----:B-1----:R-:W1:Y:S02]  /*73d0*/  @!P2 LDC.64 R4, c[0x0][0x588] ;  /* 0x00016200ff04ab82 */ /* 0x002e640000000a00 */
[----:B-1----:R-:W-:-:S04]  /*73e0*/  @!P2 ISETP.NE.U32.AND P0, PT, R4, RZ, PT ;  /* 0x000000ff0400a20c */ /* 0x002fc80003f05070 */
[----:B------:R-:W-:Y:S02]  /*73f0*/  @!P2 ISETP.NE.AND.EX P1, PT, R5, RZ, PT, P0 ;  /* 0x000000ff0500a20c */ /* 0x000fe40003f25300 */
[----:B--23-5:R-:W-:Y:S02]  /*7400*/  @P2 FSETP.EQ.AND P0, PT, R11, RZ, PT ;  /* 0x000000ff0b00220b */ /* 0x02cfe40003f02000 */
[----:B------:R-:W-:Y:S01]  /*7410*/  @!P2 PLOP3.LUT P0, PT, P1, PT, PT, 0x8, 0x0 ;  /* 0x000000000000a81c */ /* 0x000fe20000f0e170 */
[----:B------:R-:W-:-:S12]  /*7420*/  BRA `(.L_x_147) ;  /* 0x0000000000047947 */ /* 0x000fd80003800000 */
.L_x_146:
[----:B--23-5:R-:W-:-:S13]  /*7430*/  FSETP.EQ.AND P0, PT, R11, RZ, PT ;  /* 0x000000ff0b00720b */ /* 0x02cfda0003f02000 */
.L_x_147:
[----:B------:R-:W-:Y:S02]  /*7440*/  ISETP.NE.AND P2, PT, R10, 0x3, PT ;  /* 0x000000030a00780c */ /* 0x000fe40003f45270 */
[----:B------:R-:W-:-:S04]  /*7450*/  ELECT P1, URZ, PT ;  /* 0x00000000003f782f */ /* 0x000fc80003820000 */
[----:B------:R-:W-:-:S07]  /*7460*/  PLOP3.LUT P0, PT, P1, P0, PT, 0x20, 0x0 ;  /* 0x000000000000781c */ /* 0x000fce0000f00470 */
[----:B------:R-:W-:Y:S06]  /*7470*/  @!P2 BRA `(.L_x_148) ;  /* 0x000000000004a947 */ /* 0x000fec0003800000 */
[----:B------:R-:W-:Y:S01]  /*7480*/  BPT.TRAP 0x1 ;  /* 0x000000040000795c */ /* 0x000fe20000300000 */
.L_x_148:
[----:B------:R-:W2:Y:S01]  /*7490*/  S2UR UR37, SR_CgaCtaId ;  /* 0x00000000002579c3 */ /* 0x000ea20000008800 */
[----:B------:R-:W-:Y:S01]  /*74a0*/  UMOV UR13, 0x400 ;  /* 0x00000400000d7882 */ /* 0x000fe20000000000 */
[----:B-1----:R-:W-:-:S04]  /*74b0*/  MOV R4, 0x1 ;  /* 0x0000000100047802 */ /* 0x002fc80000000f00 */
[----:B------:R-:W-:Y:S01]  /*74c0*/  SHF.L.U32 R4, R4, 0x1f, RZ ;  /* 0x0000001f04047819 */ /* 0x000fe200000006ff */
[----:B--2---:R-:W-:-:S09]  /*74d0*/  ULEA UR13, UR37, UR13, 0x18 ;  /* 0x0000000d250d7291 */ /* 0x004fd2000f8ec03f */
[----:B------:R-:W1:Y:S02]  /*74e0*/  SYNCS.PHASECHK.TRANS64.TRYWAIT P1, [UR13+0x60], R4 ;  /* 0x00006004ff0075a7 */ /* 0x000e64000802014d */
[----:B-1----:R-:W-:Y:S05]  /*74f0*/  @!P1 BRA `(.L_x_149) ;  /* 0x0000002400cc9947 */ /* 0x002fea0003800000 */
.L_x_235:
[----:B------:R-:W-:Y:S04]  /*7500*/  BSSY B0, `(.L_x_150) ;  /* 0x000000e000007945 */ /* 0x000fe80003800000 */
[----:B------:R-:W-:Y:S05]  /*7510*/  @!P0 BRA `(.L_x_151) ;  /* 0x0000000000308947 */ /* 0x000fea0003800000 */
[----:B------:R-:W-:Y:S01]  /*7520*/  R2UR UR44, R6 ;  /* 0x00000000062c72ca */ /* 0x000fe200000e0000 */
[----:B------:R-:W-:Y:S02]  /*7530*/  UIADD3 UR8, UP0, UR22, 0x3f0, URZ ;  /* 0x000003f016087890 */ /* 0x000fe4000ff1e03f */
[----:B------:R-:W-:Y:S02]  /*7540*/  UIADD3 UR40, UR13, 0x200, URZ ;  /* 0x000002000d287890 */ /* 0x000fe4000fffe03f */
[----:B------:R-:W-:Y:S02]  /*7550*/  UIADD3 UR41, UR13, 0x40, URZ ;  /* 0x000000400d297890 */ /* 0x000fe4000fffe03f */
[----:B------:R-:W-:Y:S01]  /*7560*/  UIADD3.X UR9, URZ, UR23, URZ, UP0, !UPT ;  /* 0x000000173f097290 */ /* 0x000fe200087fe43f */
[----:B------:R-:W-:Y:S01]  /*7570*/  UMOV UR10, 0x0 ;  /* 0x00000000000a7882 */ /* 0x000fe20000000000 */
[----:B------:R-:W-:-:S07]  /*7580*/  UMOV UR11, 0x10000000 ;  /* 0x10000000000b7882 */ /* 0x000fce0000000000 */
[----:B------:R2:W-:Y:S02]  /*7590*/  UTMALDG.3D [UR40], [UR8], desc[UR10] ;  /* 0x00000a28080075b4 */ /* 0x0005e40008011000 */
[----:B--2---:R-:W-:Y:S05]  /*75a0*/  @!P2 BRA `(.L_x_152) ;  /* 0x000000000004a947 */ /* 0x004fea0003800000 */
[----:B------:R-:W-:Y:S01]  /*75b0*/  BPT.TRAP 0x1 ;  /* 0x000000040000795c */ /* 0x000fe20000300000 */
.L_x_152:
[----:B-1----:R-:W1:Y:S02]  /*75c0*/  LDC R5, c[0x0][0x800] ;  /* 0x00020000ff057b82 */ /* 0x002e640000000800 */
[----:B-1----:R2:W-:Y:S02]  /*75d0*/  SYNCS.ARRIVE.TRANS64.RED.A0TR RZ, [UR13+0x40], R5 ;  /* 0x00004005ffff79a7 */ /* 0x0025e4000830040d */
.L_x_151:
[----:B------:R-:W-:Y:S05]  /*75e0*/  BSYNC B0 ;  /* 0x0000000000007941 */ /* 0x000fea0003800000 */
.L_x_150:
[----:B------:R-:W-:Y:S05]  /*75f0*/  @!P2 BRA `(.L_x_153) ;  /* 0x000000000004a947 */ /* 0x000fea0003800000 */
[----:B------:R-:W-:Y:S01]  /*7600*/  BPT.TRAP 0x1 ;  /* 0x000000040000795c */ /* 0x000fe20000300000 */
.L_x_153:
[----:B------:R-:W-:-:S04]  /*7610*/  UIADD3 UR33, UR13, 0x40, URZ ;  /* 0x000000400d217890 */ /* 0x000fc8000fffe03f */
[----:B------:R-:W-:-:S09]  /*7620*/  UPRMT UR16, UR37, 0x654, UR33 ;  /* 0x0000065425107896 */ /* 0x000fd20008000021 */
[----:B------:R-:W-:Y:S01]  /*7630*/  SYNCS.ARRIVE.TRANS64.RED.A1T0 RZ, [UR16], RZ ;  /* 0x000000ffffff79a7 */ /* 0x000fe20008100410 */
[----:B------:R-:W-:Y:S05]  /*7640*/  @!P2 BRA `(.L_x_154) ;  /* 0x000000000004a947 */ /* 0x000fea0003800000 */
[----:B------:R-:W-:Y:S01]  /*7650*/  BPT.TRAP 0x1 ;  /* 0x000000040000795c */ /* 0x000fe20000300000 */
.L_x_154:
[----:B------:R-:W3:Y:S02]  /*7660*/  SYNCS.PHASECHK.TRANS64.TRYWAIT P1, [UR13+0x68], R4 ;  /* 0x00006804ff0075a7 */ /* 0x000ee4000802014d */
[----:B---3--:R-:W-:Y:S05]  /*7670*/  @!P1 BRA `(.L_x_155) ;  /* 0x0000002400849947 */ /* 0x008fea0003800000 */
.L_x_236:
[----:B------:R-:W-:Y:S04]  /*7680*/  BSSY B0, `(.L_x_156) ;  /* 0x0000010000007945 */ /* 0x000fe80003800000 */
[----:B------:R-:W-:Y:S05]  /*7690*/  @!P0 BRA `(.L_x_157) ;  /* 0x0000000000388947 */ /* 0x000fea0003800000 */
[----:B------:R-:W-:Y:S01]  /*76a0*/  UIADD3 UR18, UP0, UR22, 0x3f0, URZ ;  /* 0x000003f016127890 */ /* 0x000fe2000ff1e03f */
[----:B------:R-:W-:Y:S01]  /*76b0*/  R2UR UR12, R6 ;  /* 0x00000000060c72ca */ /* 0x000fe200000e0000 */
[----:B------:R-:W-:Y:S02]  /*76c0*/  UIADD3 UR10, UR42, 0x20, URZ ;  /* 0x000000202a0a7890 */ /* 0x000fe4000fffe03f */
[----:B------:R-:W-:Y:S02]  /*76d0*/  UIADD3 UR8, UR13, 0x2200, URZ ;  /* 0x000022000d087890 */ /* 0x000fe4000fffe03f */
[----:B------:R-:W-:Y:S02]  /*76e0*/  UIADD3 UR9, UR13, 0x48, URZ ;  /* 0x000000480d097890 */ /* 0x000fe4000fffe03f */
[----:B------:R-:W-:Y:S01]  /*76f0*/  UIADD3.X UR19, URZ, UR23, URZ, UP0, !UPT ;  /* 0x000000173f137290 */ /* 0x000fe200087fe43f */
[----:B------:R-:W-:Y:S01]  /*7700*/  UMOV UR20, 0x0 ;  /* 0x0000000000147882 */ /* 0x000fe20000000000 */
[----:B------:R-:W-:Y:S01]  /*7710*/  UMOV UR21, 0x10000000 ;  /* 0x1000000000157882 */ /* 0x000fe20000000000 */
[----:B------:R-:W-:-:S06]  /*7720*/  UMOV UR11, UR43 ;  /* 0x0000002b000b7c82 */ /* 0x000fcc0008000000 */
[----:B------:R3:W-:Y:S02]  /*7730*/  UTMALDG.3D [UR8], [UR18], desc[UR20] ;  /* 0x00001408120075b4 */ /* 0x0007e40008011000 */
[----:B---3--:R-:W-:Y:S05]  /*7740*/  @!P2 BRA `(.L_x_158) ;  /* 0x000000000004a947 */ /* 0x008fea0003800000 */
[----:B------:R-:W-:Y:S01]  /*7750*/  BPT.TRAP 0x1 ;  /* 0x000000040000795c */ /* 0x000fe20000300000 */
.L_x_158:
[----:B-12---:R-:W1:Y:S02]  /*7760*/  LDC R5, c[0x0][0x800] ;  /* 0x00020000ff057b82 */ /* 0x006e640000000800 */
[----:B-1----:R3:W-:Y:S02]  /*7770*/  SYNCS.ARRIVE.TRANS64.RED.A0TR RZ, [UR13+0x48], R5 ;  /* 0x00004805ffff79a7 */ /* 0x0027e4000830040d */
.L_x_157:
[----:B------:R-:W-:Y:S05]  /*7780*/  BSYNC B0 ;  /* 0x0000000000007941 */ /* 0x000fea0003800000 */
.L_x_156:
[----:B------:R-:W-:Y:S05]  /*7790*/  @!P2 BRA `(.L_x_159) ;  /* 0x000000000004a947 */ /* 0x000fea0003800000 */
[----:B------:R-:W-:Y:S01]  /*77a0*/  BPT.TRAP 0x1 ;  /* 0x000000040000795c */ /* 0x000fe20000300000 */
.L_x_159:
[----:B------:R-:W-:-:S04]  /*77b0*/  UIADD3 UR25, UR13, 0x48, URZ ;  /* 0x000000480d197890 */ /* 0x000fc8000fffe03f */
[----:B------:R-:W-:-:S09]  /*77c0*/  UPRMT UR18, UR37, 0x654, UR25 ;  /* 0x0000065425127896 */ /* 0x000fd20008000019 */
[----:B------:R-:W-:Y:S01]  /*77d0*/  SYNCS.ARRIVE.TRANS64.RED.A1T0 RZ, [UR18], RZ ;  /* 0x000000ffffff79a7 */ /* 0x000fe20008100412 */
[----:B------:R-:W-:Y:S05]  /*77e0*/  @!P2 BRA `(.L_x_160) ;  /* 0x000000000004a947 */ /* 0x000fea0003800000 */
[----:B------:R-:W-:Y:S01]  /*77f0*/  BPT.TRAP 0x1 ;  /* 0x000000040000795c */ /* 0x000fe20000300000 */
.L_x_160:
[----:B------:R-:W4:Y:S02]  /*7800*/  SYNCS.PHASECHK.TRANS64.TRYWAIT P1, [UR13+0x70], R4 ;  /* 0x00007004ff0075a7 */ /* 0x000f24000802014d */
[----:B----4-:R-:W-:Y:S05]  /*7810*/  @!P1 BRA `(.L_x_161) ;  /* 0x0000002400349947 */ /* 0x010fea0003800000 */
.L_x_237:
        /* <DEDUP_REMOVED lines=12> */
[----:B----4-:R-:W-:Y:S05]  /*78e0*/  @!P2 BRA `(.L_x_164) ;  /* 0x000000000004a947 */ /* 0x010fea0003800000 */
[----:B------:R-:W-:Y:S01]  /*78f0*/  BPT.TRAP 0x1 ;  /* 0x000000040000795c */ /* 0x000fe20000300000 */
.L_x_164:
[----:B-123--:R-:W1:Y:S02]  /*7900*/  LDC R5, c[0x0][0x800] ;  /* 0x00020000ff057b82 */ /* 0x00ee640000000800 */
[----:B-1----:R4:W-:Y:S02]  /*7910*/  SYNCS.ARRIVE.TRANS64.RED.A0TR RZ, [UR13+0x50], R5 ;  /* 0x00005005ffff79a7 */ /* 0x0029e4000830040d */
.L_x_163:
[----:B------:R-:W-:Y:S05]  /*7920*/  BSYNC B0 ;  /* 0x0000000000007941 */ /* 0x000fea0003800000 */
.L_x_162:
[----:B------:R-:W-:Y:S05]  /*7930*/  @!P2 BRA `(.L_x_165) ;  /* 0x000000000004a947 */ /* 0x000fea0003800000 */
[----:B------:R-:W-:Y:S01]  /*7940*/  BPT.TRAP 0x1 ;  /* 0x000000040000795c */ /* 0x000fe20000300000 */
.L_x_165:
[----:B------:R-:W-:-:S04]  /*7950*/  UIADD3 UR17, UR13, 0x50, URZ ;  /* 0x000000500d117890 */ /* 0x000fc8000fffe03f */
[----:B------:R-:W-:-:S09]  /*7960*/  UPRMT UR21, UR37, 0x654, UR17 ;  /* 0x0000065425157896 */ /* 0x000fd20008000011 */
[----:B------:R-:W-:Y:S01]  /*7970*/  SYNCS.ARRIVE.TRANS64.RED.A1T0 RZ, [UR21], RZ ;  /* 0x000000ffffff79a7 */ /* 0x000fe20008100415 */
[----:B------:R-:W-:Y:S05]  /*7980*/  @!P2 BRA `(.L_x_166) ;  /* 0x000000000004a947 */ /* 0x000fea0003800000 */
[----:B------:R-:W-:Y:S01]  /*7990*/  BPT.TRAP 0x1 ;  /* 0x000000040000795c */ /* 0x000fe20000300000 */
.L_x_166:
[----:B------:R-:W5:Y:S02]  /*79a0*/  SYNCS.PHASECHK.TRANS64.TRYWAIT P1, [UR13+0x78], R4 ;  /* 0x00007804ff0075a7 */ /* 0x000f64000802014d */
[----:B-----5:R-:W-:Y:S05]  /*79b0*/  @!P1 BRA `(.L_x_167) ;  /* 0x0000002000e49947 */ /* 0x020fea0003800000 */
.L_x_238:
        /* <DEDUP_REMOVED lines=12> */
[----:B-1----:R-:W-:Y:S05]  /*7a80*/  @!P2 BRA `(.L_x_170) ;  /* 0x000000000004a947 */ /* 0x002fea0003800000 */
[----:B------:R-:W-:Y:S01]  /*7a90*/  BPT.TRAP 0x1 ;  /* 0x000000040000795c */ /* 0x000fe20000300000 */
.L_x_170:
[----:B------:R-:W1:Y:S02]  /*7aa0*/  LDC R4, c[0x0][0x800] ;  /* 0x00020000ff047b82 */ /* 0x000e640000000800 */
[----:B-1----:R1:W-:Y:S02]  /*7ab0*/  SYNCS.ARRIVE.TRANS64.RED.A0TR RZ, [UR13+0x58], R4 ;  /* 0x00005804ffff79a7 */ /* 0x0023e4000830040d */
.L_x_169:
[----:B------:R-:W-:Y:S05]  /*7ac0*/  BSYNC B0 ;  /* 0x0000000000007941 */ /* 0x000fea0003800000 */
.L_x_168:
[----:B------:R-:W-:Y:S05]  /*7ad0*/  @!P2 BRA `(.L_x_171) ;  /* 0x000000000004a947 */ /* 0x000fea0003800000 */
[----:B------:R-:W-:Y:S01]  /*7ae0*/  BPT.TRAP 0x1 ;  /* 0x000000040000795c */ /* 0x000fe20000300000 */
.L_x_171:
[----:B------:R-:W-:-:S04]  /*7af0*/  UIADD3 UR9, UR13, 0x58, URZ ;  /* 0x000000580d097890 */ /* 0x000fc8000fffe03f */
[----:B------:R-:W-:-:S09]  /*7b00*/  UPRMT UR29, UR37, 0x654, UR9 ;  /* 0x00000654251d7896 */ /* 0x000fd20008000009 */
[----:B------:R-:W-:Y:S01]  /*7b10*/  SYNCS.ARRIVE.TRANS64.RED.A1T0 RZ, [UR29], RZ ;  /* 0x000000ffffff79a7 */ /* 0x000fe2000810041d */
[----:B------:R-:W-:Y:S05]  /*7b20*/  @!P2 BRA `(.L_x_172) ;  /* 0x000000000004a947 */ /* 0x000fea0003800000 */
[----:B------:R-:W-:Y:S01]  /*7b30*/  BPT.TRAP 0x1 ;  /* 0x000000040000795c */ /* 0x000fe20000300000 */
.L_x_172:
[----:B-1----:R-:W-:-:S04]  /*7b40*/  SHF.L.U32 R4, RZ, 0x1f, RZ ;  /* 0x0000001fff047819 */ /* 0x002fc800000006ff */
[----:B------:R-:W1:Y:S02]  /*7b50*/  SYNCS.PHASECHK.TRANS64.TRYWAIT P1, [UR13+0x60], R4 ;  /* 0x00006004ff0075a7 */ /* 0x000e64000802014d */
[----:B-1----:R-:W-:Y:S05]  /*7b60*/  @!P1 BRA `(.L_x_173) ;  /* 0x0000002000909947 */ /* 0x002fea0003800000 */
.L_x_239:
        /* <DEDUP_REMOVED lines=13> */
.L_x_176:
[----:B--234-:R-:W1:Y:S02]  /*7c40*/  LDC R5, c[0x0][0x800] ;  /* 0x00020000ff057b82 */ /* 0x01ce640000000800 */
[----:B-1----:R1:W-:Y:S02]  /*7c50*/  SYNCS.ARRIVE.TRANS64.RED.A0TR RZ, [UR13+0x40], R5 ;  /* 0x00004005ffff79a7 */ /* 0x0023e4000830040d */
.L_x_175:
[----:B------:R-:W-:Y:S05]  /*7c60*/  BSYNC B0 ;  /* 0x0000000000007941 */ /* 0x000fea0003800000 */
.L_x_174:
[----:B------:R-:W-:Y:S05]  /*7c70*/  @!P2 BRA `(.L_x_177) ;  /* 0x000000000004a947 */ /* 0x000fea0003800000 */
[----:B------:R-:W-:Y:S01]  /*7c80*/  BPT.TRAP 0x1 ;  /* 0x000000040000795c */ /* 0x000fe20000300000 */
.L_x_177:
[----:B------:R-:W-:Y:S01]  /*7c90*/  SYNCS.ARRIVE.TRANS64.RED.A1T0 RZ, [UR16], RZ ;  /* 0x000000ffffff79a7 */ /* 0x000fe20008100410 */
[----:B------:R-:W-:Y:S05]  /*7ca0*/  @!P2 BRA `(.L_x_178) ;  /* 0x000000000004a947 */ /* 0x000fea0003800000 */
[----:B------:R-:W-:Y:S01]  /*7cb0*/  BPT.TRAP 0x1 ;  /* 0x000000040000795c */ /* 0x000fe20000300000 */
.L_x_178:
[----:B------:R-:W5:Y:S02]  /*7cc0*/  SYNCS.PHASECHK.TRANS64.TRYWAIT P1, [UR13+0x68], R4 ;  /* 0x00006804ff0075a7 */ /* 0x000f64000802014d */
[----:B-----5:R-:W-:Y:S05]  /*7cd0*/  @!P1 BRA `(.L_x_179) ;  /* 0x00000020004c9947 */ /* 0x020fea0003800000 */
.L_x_240:
        /* <DEDUP_REMOVED lines=13> */
.L_x_182:
[----:B--234-:R-:W1:Y:S02]  /*7db0*/  LDC R5, c[0x0][0x800] ;  /* 0x00020000ff057b82 */ /* 0x01ce640000000800 */
[----:B-1----:R1:W-:Y:S02]  /*7dc0*/  SYNCS.ARRIVE.TRANS64.RED.A0TR RZ, [UR13+0x48], R5 ;  /* 0x00004805ffff79a7 */ /* 0x0023e4000830040d */
.L_x_181:
[----:B------:R-:W-:Y:S05]  /*7dd0*/  BSYNC B0 ;  /* 0x0000000000007941 */ /* 0x000fea0003800000 */
.L_x_180:
[----:B------:R-:W-:Y:S05]  /*7de0*/  @!P2 BRA `(.L_x_183) ;  /* 0x000000000004a947 */ /* 0x000fea0003800000 */
[----:B------:R-:W-:Y:S01]  /*7df0*/  BPT.TRAP 0x1 ;  /* 0x000000040000795c */ /* 0x000fe20000300000 */
.L_x_183:
[----:B------:R-:W-:Y:S01]  /*7e00*/  SYNCS.ARRIVE.TRANS64.RED.A1T0 RZ, [UR18], RZ ;  /* 0x000000ffffff79a7 */ /* 0x000fe20008100412 */
[----:B------:R-:W-:Y:S05]  /*7e10*/  @!P2 BRA `(.L_x_184) ;  /* 0x000000000004a947 */ /* 0x000fea0003800000 */
[----:B------:R-:W-:Y:S01]  /*7e20*/  BPT.TRAP 0x1 ;  /* 0x000000040000795c */ /* 0x000fe20000300000 */
.L_x_184:
[----:B------:R-:W5:Y:S02]  /*7e30*/  SYNCS.PHASECHK.TRANS64.TRYWAIT P1, [UR13+0x70], R4 ;  /* 0x00007004ff0075a7 */ /* 0x000f64000802014d */
[----:B-----5:R-:W-:Y:S05]  /*7e40*/  @!P1 BRA `(.L_x_185) ;  /* 0x0000002000089947 */ /* 0x020fea0003800000 */
.L_x_241:
        /* <DEDUP_REMOVED lines=13> */
.L_x_188:
[----:B--234-:R-:W1:Y:S02]  /*7f20*/  LDC R5, c[0x0][0x800] ;  /* 0x00020000ff057b82 */ /* 0x01ce640000000800 */
[----:B-1----:R1:W-:Y:S02]  /*7f30*/  SYNCS.ARRIVE.TRANS64.RED.A0TR RZ, [UR13+0x50], R5 ;  /* 0x00005005ffff79a7 */ /* 0x0023e4000830040d */
.L_x_187:
[----:B------:R-:W-:Y:S05]  /*7f40*/  BSYNC B0 ;  /* 0x0000000000007941 */ /* 0x000fea0003800000 */
.L_x_186:
[----:B------:R-:W-:Y:S05]  /*7f50*/  @!P2 BRA `(.L_x_189) ;  /* 0x000000000004a947 */ /* 0x000fea0003800000 */
[----:B------:R-:W-:Y:S01]  /*7f60*/  BPT.TRAP 0x1 ;  /* 0x000000040000795c */ /* 0x000fe20000300000 */
.L_x_189:
[----:B------:R-:W-:Y:S01]  /*7f70*/  SYNCS.ARRIVE.TRANS64.RED.A1T0 RZ, [UR21], RZ ;  /* 0x000000ffffff79a7 */ /* 0x000fe20008100415 */
[----:B------:R-:W-:Y:S05]  /*7f80*/  @!P2 BRA `(.L_x_190) ;  /* 0x000000000004a947 */ /* 0x000fea0003800000 */
[----:B------:R-:W-:Y:S01]  /*7f90*/  BPT.TRAP 0x1 ;  /* 0x000000040000795c */ /* 0x000fe20000300000 */
.L_x_190:
[----:B------:R-:W5:Y:S02]  /*7fa0*/  SYNCS.PHASECHK.TRANS64.TRYWAIT P1, [UR13+0x78], R4 ;  /* 0x00007804ff0075a7 */ /* 0x000f64000802014d */
[----:B-----5:R-:W-:Y:S05]  /*7fb0*/  @!P1 BRA `(.L_x_191) ;  /* 0x0000001c00c49947 */ /* 0x020fea0003800000 */
.L_x_242:
        /* <DEDUP_REMOVED lines=13> */
.L_x_194:
[----:B------:R-:W1:Y:S02]  /*8090*/  LDC R4, c[0x0][0x800] ;  /* 0x00020000ff047b82 */ /* 0x000e640000000800 */
[----:B-1----:R1:W-:Y:S02]  /*80a0*/  SYNCS.ARRIVE.TRANS64.RED.A0TR RZ, [UR13+0x58], R4 ;  /* 0x00005804ffff79a7 */ /* 0x0023e4000830040d */
.L_x_193:
[----:B------:R-:W-:Y:S05]  /*80b0*/  BSYNC B0 ;  /* 0x0000000000007941 */ /* 0x000fea0003800000 */
.L_x_192:
[----:B------:R-:W-:Y:S05]  /*80c0*/  @!P2 BRA `(.L_x_195) ;  /* 0x000000000004a947 */ /* 0x000fea0003800000 */
[----:B------:R-:W-:Y:S01]  /*80d0*/  BPT.TRAP 0x1 ;  /* 0x000000040000795c */ /* 0x000fe20000300000 */
.L_x_195:
[----:B------:R-:W-:Y:S01]  /*80e0*/  IADD3 R16, P0, R16, UR46, RZ ;  /* 0x0000002e10107c10 */ /* 0x000fe2000ff1e0ff */
[----:B------:R-:W-:Y:S01]  /*80f0*/  SYNCS.ARRIVE.TRANS64.RED.A1T0 RZ, [UR29], RZ ;  /* 0x000000ffffff79a7 */ /* 0x000fe2000810041d */
[----:B-1----:R-:W-:Y:S01]  /*8100*/  PRMT R4, RZ, 0x7610, R4 ;  /* 0x00007610ff047816 */ /* 0x002fe20000000004 */
[----:B------:R-:W-:Y:S01]  /*8110*/  IMAD.MOV.U32 R13, RZ, RZ, -0x1 ;  /* 0xffffffffff0d7424 */ /* 0x000fe200078e00ff */
[----:B------:R-:W-:Y:S01]  /*8120*/  IADD3.X R17, R17, UR38, RZ, P0, !PT ;  /* 0x0000002611117c10 */ /* 0x000fe200087fe4ff */
[----:B------:R-:W-:Y:S01]  /*8130*/  IMAD.MOV.U32 R6, RZ, RZ, -0x1 ;  /* 0xffffffffff067424 */ /* 0x000fe200078e00ff */
[----:B------:R-:W-:Y:S02]  /*8140*/  ISETP.GE.U32.AND P0, PT, R16, UR6, PT ;  /* 0x0000000610007c0c */ /* 0x000fe4000bf06070 */
[----:B------:R-:W-:Y:S02]  /*8150*/  MOV R7, 0xffffffff ;  /* 0xffffffff00077802 */ /* 0x000fe40000000f00 */
[----:B------:R-:W-:-:S13]  /*8160*/  ISETP.GE.U32.AND.EX P0, PT, R17, UR7, PT, P0 ;  /* 0x0000000711007c0c */ /* 0x000fda000bf06100 */
[----:B------:R-:W-:Y:S05]  /*8170*/  @P0 BRA `(.L_x_196) ;  /* 0x0000000400580947 */ /* 0x000fea0003800000 */
[----:B------:R-:W1:Y:S01]  /*8180*/  S2R R15, SR_CTAID.X ;  /* 0x00000000000f7919 */ /* 0x000e620000002500 */
[----:B------:R-:W5:Y:S01]  /*8190*/  LDC.64 R12, c[0x0][0x8d0] ;  /* 0x00023400ff0c7b82 */ /* 0x000f620000000a00 */
[----:B------:R-:W-:Y:S01]  /*81a0*/  ULDC UR8, c[0x0][0x150] ;  /* 0x0000540000087ab9 */ /* 0x000fe20000000800 */
[----:B------:R-:W-:Y:S01]  /*81b0*/  MOV R7, R16 ;  /* 0x0000001000077202 */ /* 0x000fe20000000f00 */
[----:B------:R-:W2:Y:S01]  /*81c0*/  S2R R18, SR_CTAID.Y ;  /* 0x0000000000127919 */ /* 0x000ea20000002600 */
[----:B------:R-:W-:-:S04]  /*81d0*/  IMAD.MOV.U32 R21, RZ, RZ, R17 ;  /* 0x000000ffff157224 */ /* 0x000fc800078e0011 */
[----:B------:R-:W2:Y:S08]  /*81e0*/  LDC R22, c[0x0][0x144] ;  /* 0x00005100ff167b82 */ /* 0x000eb00000000800 */
[----:B------:R-:W3:Y:S01]  /*81f0*/  LDC R20, c[0x0][0x8d8] ;  /* 0x00023600ff147b82 */ /* 0x000ee20000000800 */
[----:B-----5:R-:W-:-:S04]  /*8200*/  ISETP.NE.U32.AND P0, PT, R12, RZ, PT ;  /* 0x000000ff0c00720c */ /* 0x020fc80003f05070 */
[----:B------:R-:W-:Y:S02]  /*8210*/  ISETP.NE.AND.EX P0, PT, R13, RZ, PT, P0 ;  /* 0x000000ff0d00720c */ /* 0x000fe40003f05300 */
[----:B-1----:R-:W-:Y:S02]  /*8220*/  I2FP.F32.U32 R4, R15 ;  /* 0x0000000f00047245 */ /* 0x002fe40000201000 */
[----:B--2---:R-:W-:-:S03]  /*8230*/  I2FP.F32.U32 R23, R18 ;  /* 0x0000001200177245 */ /* 0x004fc60000201000 */
[----:B------:R-:W-:-:S04]  /*8240*/  FMUL R4, R4, UR8 ;  /* 0x0000000804047c20 */ /* 0x000fc80008400000 */
[----:B------:R1:W2:Y:S02]  /*8250*/  F2I.U32.TRUNC.NTZ R14, R4 ;  /* 0x00000004000e7305 */ /* 0x0002a4000020f000 */
[----:B---3--:R-:W-:Y:S05]  /*8260*/  @!P0 BRA `(.L_x_197) ;  /* 0x0000000000308947 */ /* 0x008fea0003800000 */
[----:B----4-:R-:W3:Y:S02]  /*8270*/  LDC R5, c[0x0][0x8dc] ;  /* 0x00023700ff057b82 */ /* 0x010ee40000000800 */
[----:B---3--:R-:W-:-:S04]  /*8280*/  IADD3 R5, P0, R16, R5, RZ ;  /* 0x0000000510057210 */ /* 0x008fc80007f1e0ff */
[----:B------:R-:W-:-:S05]  /*8290*/  IADD3.X R21, RZ, R17, RZ, P0, !PT ;  /* 0x00000011ff157210 */ /* 0x000fca00007fe4ff */
[----:B------:R-:W-:-:S04]  /*82a0*/  IMAD.WIDE.U32 R6, R21, R12, RZ ;  /* 0x0000000c15067225 */ /* 0x000fc800078e00ff */
[----:B------:R-:W-:-:S04]  /*82b0*/  IMAD.WIDE.U32 R6, P0, R5, R13, R6 ;  /* 0x0000000d05067225 */ /* 0x000fc80007800006 */
[----:B-1----:R-:W-:Y:S01]  /*82c0*/  IMAD.WIDE.U32 R4, R5, R12, RZ ;  /* 0x0000000c05047225 */ /* 0x002fe200078e00ff */
[----:B------:R-:W-:-:S04]  /*82d0*/  MOV R4, R7 ;  /* 0x0000000700047202 */ /* 0x000fc80000000f00 */
[----:B------:R-:W-:Y:S01]  /*82e0*/  IADD3 RZ, P1, R5, R6, RZ ;  /* 0x0000000605ff7210 */ /* 0x000fe20007f3e0ff */
[----:B------:R-:W-:-:S04]  /*82f0*/  IMAD.X R5, RZ, RZ, RZ, P0 ;  /* 0x000000ffff057224 */ /* 0x000fc800000e06ff */
[----:B------:R-:W-:-:S04]  /*8300*/  IMAD.WIDE.U32.X R4, R21, R13, R4, P1 ;  /* 0x0000000d15047225 */ /* 0x000fc800008e0404 */
[----:B------:R-:W-:Y:S01]  /*8310*/  IMAD.MOV.U32 R7, RZ, RZ, R4 ;  /* 0x000000ffff077224 */ /* 0x000fe200078e0004 */
[----:B------:R-:W-:-:S07]  /*8320*/  MOV R21, R5 ;  /* 0x0000000500157202 */ /* 0x000fce0000000f00 */
.L_x_197:
[----:B------:R-:W-:Y:S01]  /*8330*/  ULDC UR8, c[0x0][0x154] ;  /* 0x0000550000087ab9 */ /* 0x000fe20000000800 */
[----:B------:R-:W3:Y:S01]  /*8340*/  LDC R13, c[0x0][0x148] ;  /* 0x00005200ff0d7b82 */ /* 0x000ee20000000800 */
[----:B------:R-:W-:Y:S01]  /*8350*/  FMUL R23, R23, UR8 ;  /* 0x0000000817177c20 */ /* 0x000fe20008400000 */
[----:B------:R-:W-:Y:S01]  /*8360*/  ISETP.NE.AND P2, PT, R2, 0x1, PT ;  /* 0x000000010200780c */ /* 0x000fe20003f45270 */
[----:B--2---:R-:W-:Y:S01]  /*8370*/  IMAD.MOV R6, RZ, RZ, -R14 ;  /* 0x000000ffff067224 */ /* 0x004fe200078e0a0e */
[-CC-:B------:R-:W-:Y:S02]  /*8380*/  SHF.R.U64 R14, R7, R20.reuse, R21.reuse ;  /* 0x00000014070e7219 */ /* 0x180fe40000001215 */
[----:B------:R-:W-:Y:S01]  /*8390*/  SHF.R.U32.HI R20, RZ, R20, R21 ;  /* 0x00000014ff147219 */ /* 0x000fe20000011615 */
[----:B------:R-:W2:Y:S01]  /*83a0*/  F2I.U32.TRUNC.NTZ R23, R23 ;  /* 0x0000001700177305 */ /* 0x000ea2000020f000 */
[----:B-1--4-:R-:W1:Y:S01]  /*83b0*/  LDC.64 R4, c[0x0][0x8c8] ;  /* 0x00023200ff047b82 */ /* 0x012e620000000a00 */
[----:B------:R-:W-:Y:S01]  /*83c0*/  IADD3 R21, P0, RZ, -R14, RZ ;  /* 0x8000000eff157210 */ /* 0x000fe20007f1e0ff */
[----:B------:R-:W-:-:S03]  /*83d0*/  IMAD R15, R22, R6, R15 ;  /* 0x00000006160f7224 */ /* 0x000fc600078e020f */
[----:B------:R-:W-:-:S03]  /*83e0*/  IADD3.X R7, RZ, ~R20, RZ, P0, !PT ;  /* 0x80000014ff077210 */ /* 0x000fc600007fe4ff */
[----:B------:R-:W4:Y:S01]  /*83f0*/  LDC R24, c[0x0][0x8c0] ;  /* 0x00023000ff187b82 */ /* 0x000f220000000800 */
[----:B--2---:R-:W-:-:S07]  /*8400*/  IMAD.MOV R12, RZ, RZ, -R23 ;  /* 0x000000ffff0c7224 */ /* 0x004fce00078e0a17 */
[----:B------:R-:W2:Y:S01]  /*8410*/  LDC R27, c[0x0][0x900] ;  /* 0x00024000ff1b7b82 */ /* 0x000ea20000000800 */
[----:B---3--:R-:W-:-:S07]  /*8420*/  @P2 IMAD R15, R13, R12, R18 ;  /* 0x0000000c0d0f2224 */ /* 0x008fce00078e0212 */
[----:B------:R-:W3:Y:S01]  /*8430*/  LDC.64 R12, c[0x0][0x8e8] ;  /* 0x00023a00ff0c7b82 */ /* 0x000ee20000000a00 */
[----:B-1----:R-:W-:-:S04]  /*8440*/  IMAD R6, R7, R4, RZ ;  /* 0x0000000407067224 */ /* 0x002fc800078e02ff */
[C---:B------:R-:W-:Y:S02]  /*8450*/  IMAD R7, R21.reuse, R5, R6 ;  /* 0x0000000515077224 */ /* 0x040fe400078e0206 */
[----:B------:R-:W-:Y:S01]  /*8460*/  IMAD.WIDE.U32 R4, R21, R4, R16 ;  /* 0x0000000415047225 */ /* 0x000fe200078e0010 */
[----:B------:R-:W1:Y:S04]  /*8470*/  LDC R6, c[0x0][0x8b0] ;  /* 0x00022c00ff067b82 */ /* 0x000e680000000800 */
[----:B------:R-:W-:-:S04]  /*8480*/  IADD3 R5, R5, R7, RZ ;  /* 0x0000000705057210 */ /* 0x000fc80007ffe0ff */
[----:B------:R-:W2:Y:S01]  /*8490*/  LDC R25, c[0x0][0x8f0] ;  /* 0x00023c00ff197b82 */ /* 0x000ea20000000800 */
[-CC-:B----4-:R-:W-:Y:S02]  /*84a0*/  SHF.R.U64 R22, R4, R24.reuse, R5.reuse ;  /* 0x0000001804167219 */ /* 0x190fe40000001205 */
[----:B------:R-:W-:-:S05]  /*84b0*/  SHF.R.U32.HI R5, RZ, R24, R5 ;  /* 0x00000018ff057219 */ /* 0x000fca0000011605 */
[----:B------:R-:W4:Y:S01]  /*84c0*/  LDC R21, c[0x0][0x8e0] ;  /* 0x00023800ff157b82 */ /* 0x000f220000000800 */
[----:B---3--:R-:W-:-:S04]  /*84d0*/  ISETP.NE.U32.AND P0, PT, R12, RZ, PT ;  /* 0x000000ff0c00720c */ /* 0x008fc80003f05070 */
[----:B------:R-:W-:-:S03]  /*84e0*/  ISETP.NE.AND.EX P0, PT, R13, RZ, PT, P0 ;  /* 0x000000ff0d00720c */ /* 0x000fc60003f05300 */
[----:B------:R-:W3:Y:S01]  /*84f0*/  LDC R20, c[0x0][0x8b8] ;  /* 0x00022e00ff147b82 */ /* 0x000ee20000000800 */
[-CC-:B-1----:R-:W-:Y:S02]  /*8500*/  SHF.R.U64 R23, R22, R6.reuse, R5.reuse ;  /* 0x0000000616177219 */ /* 0x182fe40000001205 */
[----:B------:R-:W-:-:S04]  /*8510*/  SHF.R.U32.HI R4, RZ, R6, R5 ;  /* 0x00000006ff047219 */ /* 0x000fc80000011605 */
[-CC-:B--2---:R-:W-:Y:S01]  /*8520*/  SHF.R.U64 R24, R23, R27.reuse, R4.reuse ;  /* 0x0000001b17187219 */ /* 0x184fe20000001204 */
[----:B------:R-:W1:Y:S01]  /*8530*/  LDC R18, c[0x0][0x8a8] ;  /* 0x00022a00ff127b82 */ /* 0x000e620000000800 */
[----:B------:R-:W-:-:S03]  /*8540*/  SHF.R.U32.HI R27, RZ, R27, R4 ;  /* 0x0000001bff1b7219 */ /* 0x000fc60000011604 */
[----:B------:R-:W-:Y:S01]  /*8550*/  IMAD.MOV.U32 R4, RZ, RZ, R24 ;  /* 0x000000ffff047224 */ /* 0x000fe200078e0018 */
[----:B------:R-:W-:Y:S01]  /*8560*/  MOV R5, R27 ;  /* 0x0000001b00057202 */ /* 0x000fe20000000f00 */
[----:B------:R-:W-:Y:S06]  /*8570*/  @!P0 BRA `(.L_x_198) ;  /* 0x0000000000288947 */ /* 0x000fec0003800000 */
[----:B------:R-:W2:Y:S02]  /*8580*/  LDC R5, c[0x0][0x8f4] ;  /* 0x00023d00ff057b82 */ /* 0x000ea40000000800 */
[----:B--2---:R-:W-:-:S05]  /*8590*/  IADD3 R5, P0, R24, R5, RZ ;  /* 0x0000000518057210 */ /* 0x004fca0007f1e0ff */
[----:B------:R-:W-:-:S04]  /*85a0*/  IMAD.X R27, RZ, RZ, R27, P0 ;  /* 0x000000ffff1b7224 */ /* 0x000fc800000e061b */
[----:B------:R-:W-:-:S04]  /*85b0*/  IMAD.WIDE.U32 R6, R27, R12, RZ ;  /* 0x0000000c1b067225 */ /* 0x000fc800078e00ff */
[----:B------:R-:W-:-:S04]  /*85c0*/  IMAD.WIDE.U32 R6, P0, R5, R13, R6 ;  /* 0x0000000d05067225 */ /* 0x000fc80007800006 */
[----:B------:R-:W-:-:S04]  /*85d0*/  IMAD.WIDE.U32 R4, R5, R12, RZ ;  /* 0x0000000c05047225 */ /* 0x000fc800078e00ff */
[----:B------:R-:W-:Y:S01]  /*85e0*/  IMAD.MOV.U32 R4, RZ, RZ, R7 ;  /* 0x000000ffff047224 */ /* 0x000fe200078e0007 */
[----:B------:R-:W-:Y:S02]  /*85f0*/  IADD3 RZ, P1, R5, R6, RZ ;  /* 0x0000000605ff7210 */ /* 0x000fe40007f3e0ff */
[----:B------:R-:W-:-:S03]  /*8600*/  IADD3.X R5, RZ, RZ, RZ, P0, !PT ;  /* 0x000000ffff057210 */ /* 0x000fc600007fe4ff */
[----:B------:R-:W-:-:S08]  /*8610*/  IMAD.WIDE.U32.X R4, R27, R13, R4, P1 ;  /* 0x0000000d1b047225 */ /* 0x000fd000008e0404 */
.L_x_198:
[----:B------:R-:W-:Y:S02]  /*8620*/  SHF.R.U64 R25, R4, R25, R5 ;  /* 0x0000001904197219 */ /* 0x000fe40000001205 */
[----:B------:R-:W-:Y:S02]  /*8630*/  LOP3.LUT R23, R23, R8, RZ, 0xc0, !PT ;  /* 0x0000000817177212 */ /* 0x000fe400078ec0ff */
[----:B------:R-:W-:Y:S02]  /*8640*/  IADD3 R4, -R25, RZ, RZ ;  /* 0x000000ff19047210 */ /* 0x000fe40007ffe1ff */
[----:B------:R-:W-:Y:S01]  /*8650*/  LOP3.LUT R22, R22, R3, RZ, 0xc0, !PT ;  /* 0x0000000316167212 */ /* 0x000fe200078ec0ff */
[----:B------:R-:W-:Y:S01]  /*8660*/  IMAD R23, R0, R25, R23 ;  /* 0x0000001900177224 */ /* 0x000fe200078e0217 */
[----:B------:R-:W-:Y:S01]  /*8670*/  MOV R6, R14 ;  /* 0x0000000e00067202 */ /* 0x000fe20000000f00 */
[----:B----4-:R-:W-:Y:S02]  /*8680*/  IMAD R21, R4, R21, R24 ;  /* 0x0000001504157224 */ /* 0x010fe400078e0218 */
[----:B---3--:R-:W-:-:S02]  /*8690*/  IMAD R15, R23, R20, R15 ;  /* 0x00000014170f7224 */ /* 0x008fc400078e020f */
[----:B-1----:R-:W-:Y:S02]  /*86a0*/  IMAD R18, R21, R18, R22 ;  /* 0x0000001215127224 */ /* 0x002fe400078e0216 */
[----:B------:R-:W-:-:S03]  /*86b0*/  IMAD.MOV.U32 R4, RZ, RZ, 0x1 ;  /* 0x00000001ff047424 */ /* 0x000fc600078e00ff */
[----:B------:R-:W-:Y:S02]  /*86c0*/  SEL R7, R18, R15, !P2 ;  /* 0x0000000f12077207 */ /* 0x000fe40005000000 */
[----:B------:R-:W-:-:S07]  /*86d0*/  SEL R13, R15, R18, !P2 ;  /* 0x000000120f0d7207 */ /* 0x000fce0005000000 */
.L_x_196:
[----:B------:R-:W-:-:S13]  /*86e0*/  LOP3.LUT P0, RZ, R4, 0xff, RZ, 0xc0, !PT ;  /* 0x000000ff04ff7812 */ /* 0x000fda000780c0ff */
[----:B------:R-:W-:Y:S05]  /*86f0*/  @P0 BRA `(.L_x_199) ;  /* 0xffffffe800e40947 */ /* 0x000fea000383ffff */
.L_x_143:
[----:B------:R-:W-:-:S13]  /*8700*/  ELECT P0, URZ, PT ;  /* 0x00000000003f782f */ /* 0x000fda0003800000 */
[----:B------:R-:W-:Y:S05]  /*8710*/  @!P0 BRA `(.L_x_10) ;  /* 0x0000001000548947 */ /* 0x000fea0003800000 */
[----:B------:R-:W-:-:S04]  /*8720*/  LOP3.LUT R19, R19, 0x2, RZ, 0xfc, !PT ;  /* 0x0000000213137812 */ /* 0x000fc800078efcff */
[----:B------:R-:W-:-:S13]  /*8730*/  ISETP.NE.AND P1, PT, R19, 0x3, PT ;  /* 0x000000031300780c */ /* 0x000fda0003f25270 */
[----:B------:R-:W-:Y:S05]  /*8740*/  @!P1 BRA `(.L_x_200) ;  /* 0x0000000000049947 */ /* 0x000fea0003800000 */
[----:B------:R-:W-:Y:S01]  /*8750*/  BPT.TRAP 0x1 ;  /* 0x000000040000795c */ /* 0x000fe20000300000 */
.L_x_200:
[----:B-1----:R-:W-:Y:S01]  /*8760*/  IMAD.U32 R3, RZ, RZ, UR37 ;  /* 0x00000025ff037e24 */ /* 0x002fe2000f8e00ff */
[----:B------:R-:W-:Y:S02]  /*8770*/  MOV R0, 0x400 ;  /* 0x0000040000007802 */ /* 0x000fe40000000f00 */
[----:B------:R-:W-:Y:S02]  /*8780*/  MOV R2, 0x1 ;  /* 0x0000000100027802 */ /* 0x000fe40000000f00 */
[----:B------:R-:W-:Y:S02]  /*8790*/  LEA R0, R3, R0, 0x18 ;  /* 0x0000000003007211 */ /* 0x000fe400078ec0ff */
[----:B------:R-:W-:-:S04]  /*87a0*/  SHF.L.U32 R3, R2, 0x1f, RZ ;  /* 0x0000001f02037819 */ /* 0x000fc800000006ff */
[----:B------:R-:W1:Y:S02]  /*87b0*/  SYNCS.PHASECHK.TRANS64.TRYWAIT P0, [R0+URZ+0x60], R3 ;  /* 0x00006003000075a7 */ /* 0x000e64000800017f */
[----:B-1----:R-:W-:Y:S05]  /*87c0*/  @!P0 BRA `(.L_x_201) ;  /* 0x0000001400d88947 */ /* 0x002fea0003800000 */
.L_x_243:
[----:B------:R-:W-:Y:S05]  /*87d0*/  @!P1 BRA `(.L_x_202) ;  /* 0x0000000000049947 */ /* 0x000fea0003800000 */
[----:B------:R-:W-:Y:S01]  /*87e0*/  BPT.TRAP 0x1 ;  /* 0x000000040000795c */ /* 0x000fe20000300000 */
.L_x_202:
[----:B------:R-:W1:Y:S02]  /*87f0*/  SYNCS.PHASECHK.TRANS64.TRYWAIT P0, [R0+URZ+0x68], R3 ;  /* 0x00006803000075a7 */ /* 0x000e64000800017f */
[----:B-1----:R-:W-:Y:S05]  /*8800*/  @!P0 BRA `(.L_x_203) ;  /* 0x0000001400dc8947 */ /* 0x002fea0003800000 */
.L_x_244:
[----:B------:R-:W-:Y:S05]  /*8810*/  @!P1 BRA `(.L_x_204) ;  /* 0x0000000000049947 */ /* 0x000fea0003800000 */
[----:B------:R-:W-:Y:S01]  /*8820*/  BPT.TRAP 0x1 ;  /* 0x000000040000795c */ /* 0x000fe20000300000 */
.L_x_204:
[----:B------:R-:W1:Y:S02]  /*8830*/  SYNCS.PHASECHK.TRANS64.TRYWAIT P0, [R0+URZ+0x70], R3 ;  /* 0x00007003000075a7 */ /* 0x000e64000800017f */
[----:B-1----:R-:W-:Y:S05]  /*8840*/  @!P0 BRA `(.L_x_205) ;  /* 0x0000001400e08947 */ /* 0x002fea0003800000 */
.L_x_245:
[----:B------:R-:W-:Y:S05]  /*8850*/  @!P1 BRA `(.L_x_206) ;  /* 0x0000000000049947 */ /* 0x000fea0003800000 */
[----:B------:R-:W-:Y:S01]  /*8860*/  BPT.TRAP 0x1 ;  /* 0x000000040000795c */ /* 0x000fe20000300000 */
.L_x_206:
[----:B------:R-:W-:-:S05]  /*8870*/  IMAD.MOV.U32 R3, RZ, RZ, 0x1 ;  /* 0x00000001ff037424 */ /* 0x000fca00078e00ff */
[----:B------:R-:W-:-:S07]  /*8880*/  SHF.L.U32 R3, R3, 0x1f, RZ ;  /* 0x0000001f03037819 */ /* 0x000fce00000006ff */
.L_x_207:
[----:B------:R1:W1:Y:S02]  /*8890*/  SYNCS.PHASECHK.TRANS64.TRYWAIT P0, [R0+URZ+0x78], R3 ;  /* 0x00007803000075a7 */ /* 0x000264000800017f */
[----:B-1----:R-:W-:Y:S05]  /*88a0*/  @!P0 NANOSLEEP.SYNCS 0x989680 ;  /* 0x009896800000895d */ /* 0x002fea0003900000 */
[----:B------:R-:W1:Y:S02]  /*88b0*/  @!P0 SYNCS.PHASECHK.TRANS64 P0, [R0+URZ+0x78], R3 ;  /* 0x00007803000085a7 */ /* 0x000e64000800007f */
[----:B-1----:R-:W-:Y:S05]  /*88c0*/  @P0 BRA `(.L_x_10) ;  /* 0x0000000c00e80947 */ /* 0x002fea0003800000 */
[----:B------:R-:W-:Y:S05]  /*88d0*/  BRA `(.L_x_207) ;  /* 0xfffffffc00ec7947 */ /* 0x000fea000383ffff */
.L_x_138:
[----:B------:R-:W-:Y:S01]  /*88e0*/  LOP3.LUT P0, RZ, R10, 0xff, RZ, 0xc0, !PT ;  /* 0x000000ff0aff7812 */ /* 0x000fe2000780c0ff */
[----:B------:R-:W-:Y:S01]  /*88f0*/  IMAD.MOV.U32 R0, RZ, RZ, RZ ;  /* 0x000000ffff007224 */ /* 0x000fe200078e00ff */
[----:B------:R-:W-:-:S11]  /*8900*/  MOV R3, 0x1 ;  /* 0x0000000100037802 */ /* 0x000fd60000000f00 */
[----:B------:R-:W-:Y:S05]  /*8910*/  @!P0 BRA `(.L_x_208) ;  /* 0x0000000c00208947 */ /* 0x000fea0003800000 */
[----:B------:R-:W1:Y:S01]  /*8920*/  LDC R0, c[0x0][0x28c] ;  /* 0x0000a300ff007b82 */ /* 0x000e620000000800 */
[C---:B------:R-:W-:Y:S01]  /*8930*/  LOP3.LUT P2, RZ, R18.reuse, 0x7f, RZ, 0xc0, !PT ;  /* 0x0000007f12ff7812 */ /* 0x040fe2000784c0ff */
[----:B------:R-:W-:Y:S01]  /*8940*/  ULDC UR5, c[0x0][0x900] ;  /* 0x0002400000057ab9 */ /* 0x000fe20000000800 */
[----:B------:R-:W-:Y:S01]  /*8950*/  LOP3.LUT P0, RZ, R18, 0x1f, RZ, 0xc0, !PT ;  /* 0x0000001f12ff7812 */ /* 0x000fe2000780c0ff */
[----:B------:R-:W-:Y:S01]  /*8960*/  UMOV UR6, 0xffffffff ;  /* 0xffffffff00067882 */ /* 0x000fe20000000000 */
[----:B------:R-:W-:Y:S01]  /*8970*/  BSSY B0, `(.L_x_208) ;  /* 0x00000c2000007945 */ /* 0x000fe20003800000 */
[----:B------:R-:W-:Y:S01]  /*8980*/  USHF.L.U32 UR6, UR6, UR5, URZ ;  /* 0x0000000506067299 */ /* 0x000fe2000800063f */
[----:B------:R-:W-:Y:S01]  /*8990*/  IMAD.MOV.U32 R10, RZ, RZ, 0x1 ;  /* 0x00000001ff0a7424 */ /* 0x000fe200078e00ff */
[----:B------:R-:W-:Y:S01]  /*89a0*/  LOP3.LUT R18, R22, 0x2, RZ, 0xfc, !PT ;  /* 0x0000000216127812 */ /* 0x000fe200078efcff */
[----:B------:R-:W-:Y:S01]  /*89b0*/  ULDC UR4, c[0x0][0x8a8] ;  /* 0x00022a0000047ab9 */ /* 0x000fe20000000800 */
[----:B------:R-:W-:Y:S01]  /*89c0*/  PLOP3.LUT P0, PT, P0, P2, PT, 0x8a, 0x0 ;  /* 0x000000000000781c */ /* 0x000fe20000705172 */
[----:B------:R-:W-:Y:S01]  /*89d0*/  UMOV UR7, 0x1 ;  /* 0x0000000100077882 */ /* 0x000fe20000000000 */
[----:B------:R-:W-:-:S02]  /*89e0*/  UIADD3 UR15, UR4, -0x1, URZ ;  /* 0xffffffff040f7890 */ /* 0x000fc4000fffe03f */
[----:B------:R-:W-:Y:S02]  /*89f0*/  USHF.L.U32 UR17, UR7, UR5, URZ ;  /* 0x0000000507117299 */ /* 0x000fe4000800063f */
[----:B------:R-:W-:Y:S01]  /*8a00*/  ULOP3.LUT UR16, URZ, UR6, URZ, 0x33, !UPT ;  /* 0x000000063f107292 */ /* 0x000fe2000f8e333f */
[----:B------:R-:W-:Y:S01]  /*8a10*/  ULDC.64 UR20, c[0x0][0x198] ;  /* 0x0000660000147ab9 */ /* 0x000fe20000000a00 */
[----:B-1----:R-:W-:-:S04]  /*8a20*/  IADD3 R0, R0, 0x3f, RZ ;  /* 0x0000003f00007810 */ /* 0x002fc80007ffe0ff */
[----:B------:R-:W-:-:S04]  /*8a30*/  SHF.R.S32.HI R3, RZ, 0x1f, R0 ;  /* 0x0000001fff037819 */ /* 0x000fc80000011400 */
[----:B------:R-:W-:Y:S01]  /*8a40*/  LEA.HI R3, R3, R0, RZ, 0x6 ;  /* 0x0000000003037211 */ /* 0x000fe200078f30ff */
[----:B------:R-:W-:-:S03]  /*8a50*/  IMAD.MOV.U32 R0, RZ, RZ, RZ ;  /* 0x000000ffff007224 */ /* 0x000fc600078e00ff */
[----:B------:R-:W-:Y:S02]  /*8a60*/  SHF.R.S32.HI R11, RZ, 0x6, R3 ;  /* 0x00000006ff0b7819 */ /* 0x000fe40000011403 */
[----:B------:R-:W-:Y:S02]  /*8a70*/  MOV R3, 0x1 ;  /* 0x0000000100037802 */ /* 0x000fe40000000f00 */
[----:B------:R-:W-:-:S07]  /*8a80*/  IADD3 R12, R11, 0x1, RZ ;  /* 0x000000010b0c7810 */ /* 0x000fce0007ffe0ff */
.L_x_220:
[----:B------:R-:W-:-:S03]  /*8a90*/  UMOV UR4, 0xffffffff ;  /* 0xffffffff00047882 */ /* 0x000fc60000000000 */
[----:B------:R-:W-:Y:S05]  /*8aa0*/  BRA.DIV UR4, `(.L_x_209) ;  /* 0x00000016045c7947 */ /* 0x000fea000b800000 */
[----:B------:R-:W-:-:S13]  /*8ab0*/  ELECT P6, URZ, PT ;  /* 0x00000000003f782f */ /* 0x000fda00038c0000 */
.L_x_248:
[----:B------:R-:W1:Y:S01]  /*8ac0*/  LDC R4, c[0x0][0x28c] ;  /* 0x0000a300ff047b82 */ /* 0x000e620000000800 */
[----:B------:R-:W-:Y:S01]  /*8ad0*/  BSSY B1, `(.L_x_210) ;  /* 0x0000037000017945 */ /* 0x000fe20003800000 */
[----:B-1----:R-:W-:-:S13]  /*8ae0*/  ISETP.LT.OR P6, PT, R4, 0x1, !P6 ;  /* 0x000000010400780c */ /* 0x002fda00077c1670 */
[----:B------:R-:W-:Y:S05]  /*8af0*/  @P6 BRA `(.L_x_211) ;  /* 0x0000000000d06947 */ /* 0x000fea0003800000 */
[----:B------:R-:W-:Y:S01]  /*8b00*/  IMAD.SHL.U32 R14, R7, 0x100, RZ ;  /* 0x00000100070e7824 */ /* 0x000fe200078e00ff */
[----:B------:R-:W-:Y:S01]  /*8b10*/  SHF.L.U32 R13, R13, 0x7, RZ ;  /* 0x000000070d0d7819 */ /* 0x000fe200000006ff */
[----:B------:R-:W-:Y:S01]  /*8b20*/  IMAD.MOV.U32 R19, RZ, RZ, RZ ;  /* 0x000000ffff137224 */ /* 0x000fe200078e00ff */
[----:B------:R-:W-:Y:S01]  /*8b30*/  MOV R4, R12 ;  /* 0x0000000c00047202 */ /* 0x000fe20000000f00 */
[----:B------:R-:W-:Y:S01]  /*8b40*/  IMAD.MOV.U32 R5, RZ, RZ, R3 ;  /* 0x000000ffff057224 */ /* 0x000fe200078e0003 */
[----:B------:R-:W-:-:S07]  /*8b50*/  MOV R7, R0 ;  /* 0x0000000000077202 */ /* 0x000fce0000000f00 */
.L_x_215:
[----:B------:R-:W1:Y:S01]  /*8b60*/  S2R R9, SR_CgaCtaId ;  /* 0x0000000000097919 */ /* 0x000e620000008800 */
[----:B------:R-:W-:-:S04]  /*8b70*/  MOV R8, 0x400 ;  /* 0x0000040000087802 */ /* 0x000fc80000000f00 */
[----:B-1----:R-:W-:Y:S02]  /*8b80*/  LEA R20, R9, R8, 0x18 ;  /* 0x0000000809147211 */ /* 0x002fe400078ec0ff */
[----:B------:R-:W-:Y:S01]  /*8b90*/  SHF.L.U32 R8, R5, 0x1f, RZ ;  /* 0x0000001f05087819 */ /* 0x000fe200000006ff */
[----:B------:R-:W1:Y:S02]  /*8ba0*/  @!P2 LDC R9, c[0x0][0x500] ;  /* 0x00014000ff09ab82 */ /* 0x000e640000000800 */
[----:B------:R-:W-:-:S04]  /*8bb0*/  IMAD R15, R7, 0x8, R20 ;  /* 0x00000008070f7824 */ /* 0x000fc800078e0214 */
[----:B------:R-:W2:Y:S02]  /*8bc0*/  SYNCS.PHASECHK.TRANS64.TRYWAIT P1, [R15+URZ+0x20], R8 ;  /* 0x000020080f0075a7 */ /* 0x000ea4000802017f */
[----:B--2---:R-:W-:Y:S05]  /*8bd0*/  @!P1 BRA `(.L_x_212) ;  /* 0x0000001400309947 */ /* 0x004fea0003800000 */
.L_x_249:
[----:B--2---:R-:W-:Y:S01]  /*8be0*/  PRMT R8, R18, 0x9910, RZ ;  /* 0x0000991012087816 */ /* 0x004fe200000000ff */
[----:B-1----:R1:W-:Y:S03]  /*8bf0*/  @!P2 SYNCS.ARRIVE.TRANS64 RZ, [R15+URZ], R9 ;  /* 0x000000090fffa9a7 */ /* 0x0023e6000800003f */
[----:B------:R-:W-:-:S13]  /*8c00*/  ISETP.NE.AND P1, PT, R8, 0x2, PT ;  /* 0x000000020800780c */ /* 0x000fda0003f25270 */
[----:B-1----:R-:W-:Y:S05]  /*8c10*/  @P1 BRA `(.L_x_213) ;  /* 0x0000000000041947 */ /* 0x002fea0003800000 */
[----:B------:R-:W-:Y:S01]  /*8c20*/  BPT.TRAP 0x1 ;  /* 0x000000040000795c */ /* 0x000fe20000300000 */
.L_x_213:
[----:B------:R-:W-:Y:S05]  /*8c30*/  @P0 BRA `(.L_x_214) ;  /* 0x0000000000040947 */ /* 0x000fea0003800000 */
[----:B------:R-:W-:Y:S01]  /*8c40*/  BPT.TRAP 0x1 ;  /* 0x000000040000795c */ /* 0x000fe20000300000 */
.L_x_214:
[C---:B------:R-:W-:Y:S01]  /*8c50*/  LEA R8, R7.reuse, R20, 0xe ;  /* 0x0000001407087211 */ /* 0x040fe200078e70ff */
[----:B------:R-:W-:Y:S01]  /*8c60*/  IMAD R20, R7, 0x8000, R20 ;  /* 0x0000800007147824 */ /* 0x000fe200078e0214 */
[----:B------:R-:W-:Y:S01]  /*8c70*/  R2UR UR9, R15 ;  /* 0x000000000f0972ca */ /* 0x000fe200000e0000 */
[----:B------:R-:W-:Y:S01]  /*8c80*/  VIADD R4, R4, 0xffffffff ;  /* 0xffffffff04047836 */ /* 0x000fe20000000000 */
[----:B------:R-:W-:Y:S01]  /*8c90*/  R2UR UR5, R8 ;  /* 0x00000000080572ca */ /* 0x000fe200000e0000 */
[----:B------:R-:W-:Y:S01]  /*8ca0*/  UIADD3 UR4, UP0, UR20, 0xf0, URZ ;  /* 0x000000f014047890 */ /* 0x000fe2000ff1e03f */
[----:B------:R-:W-:Y:S01]  /*8cb0*/  R2UR UR8, R20 ;  /* 0x00000000140872ca */ /* 0x000fe200000e0000 */
[----:B------:R-:W-:Y:S01]  /*8cc0*/  UIADD3 UR22, UP1, UR20, 0x1f0, URZ ;  /* 0x000001f014167890 */ /* 0x000fe2000ff3e03f */
[----:B------:R-:W-:Y:S01]  /*8cd0*/  R2UR UR11, R13 ;  /* 0x000000000d0b72ca */ /* 0x000fe200000e0000 */
[----:B------:R-:W-:Y:S01]  /*8ce0*/  UMOV UR6, 0x0 ;  /* 0x0000000000067882 */ /* 0x000fe20000000000 */
[----:B------:R-:W-:Y:S01]  /*8cf0*/  R2UR UR10, R19 ;  /* 0x00000000130a72ca */ /* 0x000fe200000e0000 */
[----:B------:R-:W-:Y:S01]  /*8d00*/  UIADD3.X UR23, URZ, UR21, URZ, UP1, !UPT ;  /* 0x000000153f177290 */ /* 0x000fe20008ffe43f */
[----:B------:R-:W-:Y:S01]  /*8d10*/  R2UR UR12, R6 ;  /* 0x00000000060c72ca */ /* 0x000fe200000e0000 */
[----:B------:R-:W-:Y:S01]  /*8d20*/  UMOV UR7, 0x10000000 ;  /* 0x1000000000077882 */ /* 0x000fe20000000000 */
[----:B------:R-:W-:-:S02]  /*8d30*/  R2UR UR18, R14 ;  /* 0x000000000e1272ca */ /* 0x000fc400000e0000 */
[----:B------:R-:W-:Y:S01]  /*8d40*/  ISETP.GT.AND P3, PT, R4, 0x1, PT ;  /* 0x000000010400780c */ /* 0x000fe20003f64270 */
[----:B------:R-:W-:Y:S01]  /*8d50*/  UIADD3 UR13, UR5, 0x8400, URZ ;  /* 0x00008400050d7890 */ /* 0x000fe2000fffe03f */
[----:B------:R-:W-:Y:S01]  /*8d60*/  IADD3 R7, R7, 0x1, RZ ;  /* 0x0000000107077810 */ /* 0x000fe20007ffe0ff */
[----:B------:R-:W-:Y:S01]  /*8d70*/  UIADD3.X UR5, URZ, UR21, URZ, UP0, !UPT ;  /* 0x000000153f057290 */ /* 0x000fe200087fe43f */
[----:B------:R-:W-:Y:S01]  /*8d80*/  IADD3 R19, R19, 0x40, RZ ;  /* 0x0000004013137810 */ /* 0x000fe20007ffe0ff */
[----:B------:R-:W-:Y:S01]  /*8d90*/  UIADD3 UR14, UR8, 0x18400, URZ ;  /* 0x00018400080e7890 */ /* 0x000fe2000fffe03f */
[----:B------:R-:W-:Y:S02]  /*8da0*/  ISETP.NE.AND P1, PT, R7, 0x4, PT ;  /* 0x000000040700780c */ /* 0x000fe40003f25270 */
[----:B------:R-:W-:Y:S02]  /*8db0*/  UMOV UR8, UR13 ;  /* 0x0000000d00087c82 */ /* 0x000fe40008000000 */
[----:B------:R-:W-:-:S02]  /*8dc0*/  SEL R8, RZ, 0x1, P1 ;  /* 0x00000001ff087807 */ /* 0x000fc40000800000 */
[----:B------:R1:W-:Y:S01]  /*8dd0*/  UTMALDG.3D [UR8], [UR4], desc[UR6] ;  /* 0x00000608040075b4 */ /* 0x0003e20008011000 */
[----:B------:R-:W-:Y:S02]  /*8de0*/  SEL R7, R7, RZ, P1 ;  /* 0x000000ff07077207 */ /* 0x000fe40000800000 */
[----:B------:R-:W-:Y:S01]  /*8df0*/  LOP3.LUT R5, R5, R8, RZ, 0x3c, !PT ;  /* 0x0000000805057212 */ /* 0x000fe200078e3cff */
[----:B-1----:R-:W-:Y:S01]  /*8e00*/  UMOV UR8, UR14 ;  /* 0x0000000e00087c82 */ /* 0x002fe20008000000 */
[----:B------:R-:W-:Y:S02]  /*8e10*/  UMOV UR11, UR18 ;  /* 0x00000012000b7c82 */ /* 0x000fe40008000000 */
[----:B------:R1:W-:Y:S02]  /*8e20*/  UTMALDG.3D [UR8], [UR22], desc[UR6] ;  /* 0x00000608160075b4 */ /* 0x0003e40008011000 */
[----:B-1----:R-:W-:Y:S05]  /*8e30*/  @P3 BRA `(.L_x_215) ;  /* 0xfffffffc00483947 */ /* 0x002fea000383ffff */
.L_x_211:
[----:B------:R-:W-:Y:S05]  /*8e40*/  BSYNC B1 ;  /* 0x0000000000017941 */ /* 0x000fea0003800000 */
.L_x_210:
[----:B------:R-:W-:Y:S01]  /*8e50*/  LOP3.LUT P3, RZ, R10, 0xff, RZ, 0xc0, !PT ;  /* 0x000000ff0aff7812 */ /* 0x000fe2000786c0ff */
[----:B------:R-:W-:Y:S01]  /*8e60*/  IMAD.IADD R0, R11, 0x1, R0 ;  /* 0x000000010b007824 */ /* 0x000fe200078e0200 */
[----:B------:R-:W-:Y:S01]  /*8e70*/  IADD3 R16, P4, R16, UR46, RZ ;  /* 0x0000002e10107c10 */ /* 0x000fe2000ff9e0ff */
[----:B------:R-:W-:Y:S01]  /*8e80*/  ULDC.64 UR4, c[0x0][0x8f8] ;  /* 0x00023e0000047ab9 */ /* 0x000fe20000000a00 */
[----:B------:R-:W-:Y:S01]  /*8e90*/  BSSY B1, `(.L_x_216) ;  /* 0x000006d000017945 */ /* 0x000fe20003800000 */
[----:B------:R-:W-:Y:S01]  /*8ea0*/  MOV R13, 0xffffffff ;  /* 0xffffffff000d7802 */ /* 0x000fe20000000f00 */
[----:B------:R-:W-:Y:S01]  /*8eb0*/  IMAD.MOV.U32 R7, RZ, RZ, -0x1 ;  /* 0xffffffffff077424 */ /* 0x000fe200078e00ff */
[----:B------:R-:W-:Y:S02]  /*8ec0*/  SHF.R.U32.HI R4, RZ, 0x2, R0 ;  /* 0x00000002ff047819 */ /* 0x000fe40000011600 */
[----:B------:R-:W-:Y:S02]  /*8ed0*/  ISETP.GT.U32.AND P1, PT, R0, 0x3, PT ;  /* 0x000000030000780c */ /* 0x000fe40003f24070 */
[----:B------:R-:W-:-:S02]  /*8ee0*/  LOP3.LUT R4, R4, 0x1, RZ, 0xc0, !PT ;  /* 0x0000000104047812 */ /* 0x000fc400078ec0ff */
[----:B------:R-:W1:Y:S01]  /*8ef0*/  @P3 S2R R6, SR_CgaCtaId ;  /* 0x0000000000063919 */ /* 0x000e620000008800 */
[----:B------:R-:W-:Y:S02]  /*8f00*/  @P3 MOV R5, 0x400 ;  /* 0x0000040000053802 */ /* 0x000fe40000000f00 */
[----:B------:R-:W-:Y:S02]  /*8f10*/  ISETP.LT.U32.AND P1, PT, R11, 0x4, P1 ;  /* 0x000000040b00780c */ /* 0x000fe40000f21070 */
[----:B------:R-:W-:Y:S02]  /*8f20*/  IADD3.X R17, R17, UR38, RZ, P4, !PT ;  /* 0x0000002611117c10 */ /* 0x000fe4000a7fe4ff */
[----:B------:R-:W-:Y:S02]  /*8f30*/  ISETP.GE.U32.AND P4, PT, R16, UR4, PT ;  /* 0x0000000410007c0c */ /* 0x000fe4000bf86070 */
[----:B------:R-:W-:Y:S02]  /*8f40*/  LOP3.LUT R0, R0, 0x3, RZ, 0xc0, !PT ;  /* 0x0000000300007812 */ /* 0x000fe400078ec0ff */
[----:B------:R-:W-:-:S02]  /*8f50*/  PRMT R10, RZ, 0x7610, R10 ;  /* 0x00007610ff0a7816 */ /* 0x000fc4000000000a */
[----:B-1----:R-:W-:Y:S02]  /*8f60*/  @P3 LEA R5, R6, R5, 0x18 ;  /* 0x0000000506053211 */ /* 0x002fe400078ec0ff */
[----:B------:R-:W-:Y:S02]  /*8f70*/  MOV R6, 0xffffffff ;  /* 0xffffffff00067802 */ /* 0x000fe40000000f00 */
[----:B------:R1:W-:Y:S01]  /*8f80*/  @P3 SYNCS.ARRIVE.TRANS64.A1T0 RZ, [R5+URZ+0x88], RZ ;  /* 0x000088ff05ff39a7 */ /* 0x0003e2000810003f */
[----:B------:R-:W-:Y:S02]  /*8f90*/  ISETP.NE.U32.AND P3, PT, R4, 0x1, PT ;  /* 0x000000010400780c */ /* 0x000fe40003f65070 */
[----:B------:R-:W-:Y:S02]  /*8fa0*/  SEL R4, RZ, 0x1, !P1 ;  /* 0x00000001ff047807 */ /* 0x000fe40004800000 */
[----:B------:R-:W-:Y:S02]  /*8fb0*/  ISETP.GE.U32.AND.EX P1, PT, R17, UR5, PT, P4 ;  /* 0x0000000511007c0c */ /* 0x000fe4000bf26140 */
[----:B------:R-:W-:-:S04]  /*8fc0*/  ISETP.GT.U32.AND P3, PT, R11, 0x3, !P3 ;  /* 0x000000030b00780c */ /* 0x000fc80005f64070 */
[----:B-1----:R-:W-:-:S04]  /*8fd0*/  SEL R5, RZ, 0x1, !P3 ;  /* 0x00000001ff057807 */ /* 0x002fc80005800000 */
[--C-:B------:R-:W-:Y:S02]  /*8fe0*/  LOP3.LUT R3, R5, R3, R4.reuse, 0x96, !PT ;  /* 0x0000000305037212 */ /* 0x100fe400078e9604 */
[----:B------:R-:W-:Y:S01]  /*8ff0*/  PRMT R4, RZ, 0x7610, R4 ;  /* 0x00007610ff047816 */ /* 0x000fe20000000004 */
[----:B------:R-:W-:Y:S06]  /*9000*/  @P1 BRA `(.L_x_217) ;  /* 0x0000000400541947 */ /* 0x000fec0003800000 */
[----:B------:R-:W-:Y:S01]  /*9010*/  ULDC.64 UR4, c[0x0][0x8d0] ;  /* 0x0002340000047ab9 */ /* 0x000fe20000000a00 */
[----:B------:R-:W1:Y:S01]  /*9020*/  S2R R14, SR_CTAID.X ;  /* 0x00000000000e7919 */ /* 0x000e620000002500 */
[----:B------:R-:W-:Y:S01]  /*9030*/  ISETP.NE.U32.AND P1, PT, RZ, UR4, PT ;  /* 0x00000004ff007c0c */ /* 0x000fe2000bf25070 */
[----:B------:R-:W-:Y:S01]  /*9040*/  ULDC UR7, c[0x0][0x8d8] ;  /* 0x0002360000077ab9 */ /* 0x000fe20000000800 */
[----:B------:R-:W-:Y:S01]  /*9050*/  IMAD.MOV.U32 R4, RZ, RZ, R16 ;  /* 0x000000ffff047224 */ /* 0x000fe200078e0010 */
[----:B------:R-:W2:Y:S01]  /*9060*/  S2R R13, SR_CTAID.Y ;  /* 0x00000000000d7919 */ /* 0x000ea20000002600 */
[----:B------:R-:W-:Y:S02]  /*9070*/  ISETP.NE.AND.EX P1, PT, RZ, UR5, PT, P1 ;  /* 0x00000005ff007c0c */ /* 0x000fe4000bf25310 */
[----:B------:R-:W-:-:S11]  /*9080*/  MOV R5, R17 ;  /* 0x0000001100057202 */ /* 0x000fd60000000f00 */
[----:B------:R-:W-:Y:S05]  /*9090*/  @!P1 BRA `(.L_x_218) ;  /* 0x0000000000289947 */ /* 0x000fea0003800000 */
[----:B------:R-:W-:Y:S02]  /*90a0*/  ULDC UR6, c[0x0][0x8dc] ;  /* 0x0002370000067ab9 */ /* 0x000fe40000000800 */
[----:B------:R-:W-:-:S05]  /*90b0*/  IADD3 R9, P1, R16, UR6, RZ ;  /* 0x0000000610097c10 */ /* 0x000fca000ff3e0ff */
[----:B------:R-:W-:-:S04]  /*90c0*/  IMAD.X R15, RZ, RZ, R17, P1 ;  /* 0x000000ffff0f7224 */ /* 0x000fc800008e0611 */
[----:B------:R-:W-:-:S04]  /*90d0*/  IMAD.WIDE.U32 R6, R15, UR4, RZ ;  /* 0x000000040f067c25 */ /* 0x000fc8000f8e00ff */
[----:B------:R-:W-:-:S04]  /*90e0*/  IMAD.WIDE.U32 R6, P1, R9, UR5, R6 ;  /* 0x0000000509067c25 */ /* 0x000fc8000f820006 */
[----:B------:R-:W-:Y:S01]  /*90f0*/  IMAD.WIDE.U32 R8, R9, UR4, RZ ;  /* 0x0000000409087c25 */ /* 0x000fe2000f8e00ff */
[----:B------:R-:W-:-:S03]  /*9100*/  IADD3.X R5, RZ, RZ, RZ, P1, !PT ;  /* 0x000000ffff057210 */ /* 0x000fc60000ffe4ff */
[----:B------:R-:W-:Y:S01]  /*9110*/  IMAD.MOV.U32 R4, RZ, RZ, R7 ;  /* 0x000000ffff047224 */ /* 0x000fe200078e0007 */
[----:B------:R-:W-:-:S05]  /*9120*/  IADD3 RZ, P1, R9, R6, RZ ;  /* 0x0000000609ff7210 */ /* 0x000fca0007f3e0ff */
[----:B------:R-:W-:-:S08]  /*9130*/  IMAD.WIDE.U32.X R4, R15, UR5, R4, P1 ;  /* 0x000000050f047c25 */ /* 0x000fd000088e0404 */
.L_x_218:
[--C-:B------:R-:W-:Y:S01]  /*9140*/  SHF.R.U64 R8, R4, UR7, R5.reuse ;  /* 0x0000000704087c19 */ /* 0x100fe20008001205 */
[----:B------:R-:W-:Y:S01]  /*9150*/  ULDC.64 UR4, c[0x0][0x8c8] ;  /* 0x0002320000047ab9 */ /* 0x000fe20000000a00 */
[----:B------:R-:W-:Y:S01]  /*9160*/  SHF.R.U32.HI R4, RZ, UR7, R5 ;  /* 0x00000007ff047c19 */ /* 0x000fe20008011605 */
[----:B------:R-:W3:Y:S01]  /*9170*/  LDC R25, c[0x0][0x144] ;  /* 0x00005100ff197b82 */ /* 0x000ee20000000800 */
[----:B------:R-:W-:Y:S01]  /*9180*/  IADD3 R7, P1, RZ, -R8, RZ ;  /* 0x80000008ff077210 */ /* 0x000fe20007f3e0ff */
[----:B------:R-:W-:Y:S01]  /*9190*/  ULDC.64 UR8, c[0x0][0x8e8] ;  /* 0x00023a0000087ab9 */ /* 0x000fe20000000a00 */
[----:B-1----:R-:W-:Y:S01]  /*91a0*/  I2FP.F32.U32 R9, R14 ;  /* 0x0000000e00097245 */ /* 0x002fe20000201000 */
[----:B------:R-:W-:Y:S01]  /*91b0*/  ULDC UR6, c[0x0][0x8b0] ;  /* 0x00022c0000067ab9 */ /* 0x000fe20000000800 */
[----:B------:R-:W-:Y:S02]  /*91c0*/  IADD3.X R4, RZ, ~R4, RZ, P1, !PT ;  /* 0x80000004ff047210 */ /* 0x000fe40000ffe4ff */
[----:B------:R-:W-:Y:S01]  /*91d0*/  ISETP.NE.U32.AND P1, PT, RZ, UR8, PT ;  /* 0x00000008ff007c0c */ /* 0x000fe2000bf25070 */
[----:B------:R-:W1:Y:S02]  /*91e0*/  LDC R20, c[0x0][0x148] ;  /* 0x00005200ff147b82 */ /* 0x000e640000000800 */
[----:B------:R-:W-:Y:S01]  /*91f0*/  IMAD R6, R4, UR4, RZ ;  /* 0x0000000404067c24 */ /* 0x000fe2000f8e02ff */
[----:B------:R-:W-:Y:S01]  /*9200*/  ISETP.NE.AND.EX P1, PT, RZ, UR9, PT, P1 ;  /* 0x00000009ff007c0c */ /* 0x000fe2000bf25310 */
[----:B------:R-:W-:Y:S01]  /*9210*/  IMAD.WIDE.U32 R4, R7, UR4, R16 ;  /* 0x0000000407047c25 */ /* 0x000fe2000f8e0010 */
[----:B------:R-:W-:-:S03]  /*9220*/  ULDC UR4, c[0x0][0x150] ;  /* 0x0000540000047ab9 */ /* 0x000fc60000000800 */
[----:B------:R-:W-:Y:S02]  /*9230*/  IMAD R7, R7, UR5, R6 ;  /* 0x0000000507077c24 */ /* 0x000fe4000f8e0206 */
[----:B------:R-:W-:Y:S01]  /*9240*/  FMUL R6, R9, UR4 ;  /* 0x0000000409067c20 */ /* 0x000fe20008400000 */
[----:B------:R-:W-:Y:S01]  /*9250*/  ULDC UR4, c[0x0][0x8c0] ;  /* 0x0002300000047ab9 */ /* 0x000fe20000000800 */
[----:B------:R-:W-:Y:S01]  /*9260*/  ULDC UR5, c[0x0][0x154] ;  /* 0x0000550000057ab9 */ /* 0x000fe20000000800 */
[----:B------:R-:W-:-:S03]  /*9270*/  IMAD.IADD R5, R5, 0x1, R7 ;  /* 0x0000000105057824 */ /* 0x000fc600078e0207 */
[----:B------:R-:W4:Y:S02]  /*9280*/  F2I.U32.TRUNC.NTZ R6, R6 ;  /* 0x0000000600067305 */ /* 0x000f24000020f000 */
[----:B------:R-:W-:Y:S02]  /*9290*/  SHF.R.U64 R9, R4, UR4, R5 ;  /* 0x0000000404097c19 */ /* 0x000fe40008001205 */
[----:B--2---:R-:W-:-:S05]  /*92a0*/  I2FP.F32.U32 R4, R13 ;  /* 0x0000000d00047245 */ /* 0x004fca0000201000 */
[----:B------:R-:W-:Y:S01]  /*92b0*/  FMUL R21, R4, UR5 ;  /* 0x0000000504157c20 */ /* 0x000fe20008400000 */
[----:B------:R-:W-:Y:S01]  /*92c0*/  SHF.R.U32.HI R4, RZ, UR4, R5 ;  /* 0x00000004ff047c19 */ /* 0x000fe20008011605 */
[----:B------:R-:W-:-:S03]  /*92d0*/  ULDC UR4, c[0x0][0x900] ;  /* 0x0002400000047ab9 */ /* 0x000fc60000000800 */
[--C-:B------:R-:W-:Y:S01]  /*92e0*/  SHF.R.U64 R19, R9, UR6, R4.reuse ;  /* 0x0000000609137c19 */ /* 0x100fe20008001204 */
[----:B------:R-:W2:Y:S01]  /*92f0*/  F2I.U32.TRUNC.NTZ R21, R21 ;  /* 0x0000001500157305 */ /* 0x000ea2000020f000 */
[----:B------:R-:W-:Y:S02]  /*9300*/  SHF.R.U32.HI R4, RZ, UR6, R4 ;  /* 0x00000006ff047c19 */ /* 0x000fe40008011604 */
[----:B----4-:R-:W-:Y:S02]  /*9310*/  IADD3 R6, -R6, RZ, RZ ;  /* 0x000000ff06067210 */ /* 0x010fe40007ffe1ff */
[--C-:B------:R-:W-:Y:S02]  /*9320*/  SHF.R.U64 R15, R19, UR4, R4.reuse ;  /* 0x00000004130f7c19 */ /* 0x100fe40008001204 */
[----:B------:R-:W-:Y:S01]  /*9330*/  SHF.R.U32.HI R23, RZ, UR4, R4 ;  /* 0x00000004ff177c19 */ /* 0x000fe20008011604 */
[----:B---3--:R-:W-:Y:S02]  /*9340*/  IMAD R14, R25, R6, R14 ;  /* 0x00000006190e7224 */ /* 0x008fe400078e020e */
[----:B------:R-:W-:Y:S01]  /*9350*/  IMAD.MOV.U32 R4, RZ, RZ, R15 ;  /* 0x000000ffff047224 */ /* 0x000fe200078e000f */
[----:B------:R-:W-:Y:S01]  /*9360*/  MOV R5, R23 ;  /* 0x0000001700057202 */ /* 0x000fe20000000f00 */
[----:B------:R-:W-:Y:S06]  /*9370*/  @!P1 BRA `(.L_x_219) ;  /* 0x0000000000289947 */ /* 0x000fec0003800000 */
[----:B------:R-:W-:Y:S02]  /*9380*/  ULDC UR4, c[0x0][0x8f4] ;  /* 0x00023d0000047ab9 */ /* 0x000fe40000000800 */
[----:B------:R-:W-:-:S05]  /*9390*/  IADD3 R5, P1, R15, UR4, RZ ;  /* 0x000000040f057c10 */ /* 0x000fca000ff3e0ff */
[----:B------:R-:W-:-:S04]  /*93a0*/  IMAD.X R23, RZ, RZ, R23, P1 ;  /* 0x000000ffff177224 */ /* 0x000fc800008e0617 */
[----:B------:R-:W-:-:S04]  /*93b0*/  IMAD.WIDE.U32 R6, R23, UR8, RZ ;  /* 0x0000000817067c25 */ /* 0x000fc8000f8e00ff */
[----:B------:R-:W-:-:S04]  /*93c0*/  IMAD.WIDE.U32 R6, P1, R5, UR9, R6 ;  /* 0x0000000905067c25 */ /* 0x000fc8000f820006 */
[----:B------:R-:W-:-:S04]  /*93d0*/  IMAD.WIDE.U32 R4, R5, UR8, RZ ;  /* 0x0000000805047c25 */ /* 0x000fc8000f8e00ff */
[----:B------:R-:W-:Y:S01]  /*93e0*/  IMAD.MOV.U32 R4, RZ, RZ, R7 ;  /* 0x000000ffff047224 */ /* 0x000fe200078e0007 */
[----:B------:R-:W-:Y:S02]  /*93f0*/  IADD3 RZ, P3, R5, R6, RZ ;  /* 0x0000000605ff7210 */ /* 0x000fe40007f7e0ff */
[----:B------:R-:W-:-:S03]  /*9400*/  IADD3.X R5, RZ, RZ, RZ, P1, !PT ;  /* 0x000000ffff057210 */ /* 0x000fc60000ffe4ff */
[----:B------:R-:W-:-:S08]  /*9410*/  IMAD.WIDE.U32.X R4, R23, UR9, R4, P3 ;  /* 0x0000000917047c25 */ /* 0x000fd000098e0404 */
.L_x_219:
[----:B------:R-:W-:Y:S01]  /*9420*/  ISETP.NE.AND P1, PT, R2, 0x1, PT ;  /* 0x000000010200780c */ /* 0x000fe20003f25270 */
[----:B------:R-:W-:Y:S01]  /*9430*/  ULDC UR4, c[0x0][0x8f0] ;  /* 0x00023c0000047ab9 */ /* 0x000fe20000000800 */
[----:B------:R-:W-:Y:S01]  /*9440*/  LOP3.LUT R19, R19, UR16, RZ, 0xc0, !PT ;  /* 0x0000001013137c12 */ /* 0x000fe2000f8ec0ff */
[----:B------:R-:W-:Y:S01]  /*9450*/  ULDC UR5, c[0x0][0x8b8] ;  /* 0x00022e0000057ab9 */ /* 0x000fe20000000800 */
[----:B------:R-:W-:Y:S01]  /*9460*/  SHF.R.U64 R4, R4, UR4, R5 ;  /* 0x0000000404047c19 */ /* 0x000fe20008001205 */
[----:B------:R-:W-:Y:S01]  /*9470*/  ULDC UR4, c[0x0][0x8e0] ;  /* 0x0002380000047ab9 */ /* 0x000fe20000000800 */
[----:B--2---:R-:W-:Y:S02]  /*9480*/  IADD3 R21, -R21, RZ, RZ ;  /* 0x000000ff15157210 */ /* 0x004fe40007ffe1ff */
[----:B------:R-:W-:Y:S01]  /*9490*/  MOV R5, 0x1 ;  /* 0x0000000100057802 */ /* 0x000fe20000000f00 */
[----:B------:R-:W-:Y:S02]  /*94a0*/  IMAD.MOV R6, RZ, RZ, -R4 ;  /* 0x000000ffff067224 */ /* 0x000fe400078e0a04 */
[----:B------:R-:W-:Y:S01]  /*94b0*/  IMAD R19, R4, UR17, R19 ;  /* 0x0000001104137c24 */ /* 0x000fe2000f8e0213 */
[----:B------:R-:W-:Y:S01]  /*94c0*/  LOP3.LUT R4, R9, UR15, RZ, 0xc0, !PT ;  /* 0x0000000f09047c12 */ /* 0x000fe2000f8ec0ff */
[----:B-1----:R-:W-:-:S02]  /*94d0*/  @P1 IMAD R14, R20, R21, R13 ;  /* 0x00000015140e1224 */ /* 0x002fc400078e020d */
[----:B------:R-:W-:Y:S01]  /*94e0*/  IMAD R15, R6, UR4, R15 ;  /* 0x00000004060f7c24 */ /* 0x000fe2000f8e020f */
[----:B------:R-:W-:Y:S01]  /*94f0*/  ULDC UR4, c[0x0][0x8a8] ;  /* 0x00022a0000047ab9 */ /* 0x000fe20000000800 */
[----:B------:R-:W-:Y:S02]  /*9500*/  IMAD R14, R19, UR5, R14 ;  /* 0x00000005130e7c24 */ /* 0x000fe4000f8e020e */
[--C-:B------:R-:W-:Y:S01]  /*9510*/  IMAD R15, R15, UR4, R4.reuse ;  /* 0x000000040f0f7c24 */ /* 0x100fe2000f8e0204 */
[----:B------:R-:W-:Y:S01]  /*9520*/  PRMT R4, R5, 0x7610, R4 ;  /* 0x0000761005047816 */ /* 0x000fe20000000004 */
[----:B------:R-:W-:-:S03]  /*9530*/  IMAD.MOV.U32 R6, RZ, RZ, R8 ;  /* 0x000000ffff067224 */ /* 0x000fc600078e0008 */
[----:B------:R-:W-:Y:S02]  /*9540*/  SEL R7, R15, R14, !P1 ;  /* 0x0000000e0f077207 */ /* 0x000fe40004800000 */
[----:B------:R-:W-:-:S07]  /*9550*/  SEL R13, R14, R15, !P1 ;  /* 0x0000000f0e0d7207 */ /* 0x000fce0004800000 */
.L_x_217:
[----:B------:R-:W-:Y:S05]  /*9560*/  BSYNC B1 ;  /* 0x0000000000017941 */ /* 0x000fea0003800000 */
.L_x_216:
[----:B------:R-:W-:-:S13]  /*9570*/  LOP3.LUT P1, RZ, R4, 0xff, RZ, 0xc0, !PT ;  /* 0x000000ff04ff7812 */ /* 0x000fda000782c0ff */
[----:B------:R-:W-:Y:S05]  /*9580*/  @P1 BRA `(.L_x_220) ;  /* 0xfffffff400401947 */ /* 0x000fea000383ffff */
[----:B------:R-:W-:Y:S05]  /*9590*/  BSYNC B0 ;  /* 0x0000000000007941 */ /* 0x000fea0003800000 */
.L_x_208:
[----:B------:R-:W-:-:S03]  /*95a0*/  UMOV UR4, 0xffffffff ;  /* 0xffffffff00047882 */ /* 0x000fc60000000000 */
[----:B------:R-:W-:Y:S05]  /*95b0*/  BRA.DIV UR4, `(.L_x_221) ;  /* 0x0000000a04cc7947 */ /* 0x000fea000b800000 */
[----:B------:R-:W-:-:S13]  /*95c0*/  ELECT P6, URZ, PT ;  /* 0x00000000003f782f */ /* 0x000fda00038c0000 */
.L_x_252:
[----:B------:R-:W-:Y:S05]  /*95d0*/  @!P6 BRA `(.L_x_10) ;  /* 0x0000000000a4e947 */ /* 0x000fea0003800000 */
[----:B------:R-:W-:-:S04]  /*95e0*/  LOP3.LUT R22, R22, 0x2, RZ, 0xfc, !PT ;  /* 0x0000000216167812 */ /* 0x000fc800078efcff */
[----:B------:R-:W-:-:S13]  /*95f0*/  ISETP.NE.AND P0, PT, R22, 0x3, PT ;  /* 0x000000031600780c */ /* 0x000fda0003f05270 */
[----:B------:R-:W-:Y:S05]  /*9600*/  @!P0 BRA `(.L_x_222) ;  /* 0x0000000000048947 */ /* 0x000fea0003800000 */
[----:B------:R-:W-:Y:S01]  /*9610*/  BPT.TRAP 0x1 ;  /* 0x000000040000795c */ /* 0x000fe20000300000 */
.L_x_222:
[----:B------:R-:W1:Y:S01]  /*9620*/  S2R R5, SR_CgaCtaId ;  /* 0x0000000000057919 */ /* 0x000e620000008800 */
[----:B------:R-:W-:Y:S02]  /*9630*/  MOV R2, 0x400 ;  /* 0x0000040000027802 */ /* 0x000fe40000000f00 */
[----:B------:R-:W-:Y:S02]  /*9640*/  SHF.L.U32 R4, R3, 0x1f, RZ ;  /* 0x0000001f03047819 */ /* 0x000fe400000006ff */
[----:B-1----:R-:W-:-:S04]  /*9650*/  LEA R5, R5, R2, 0x18 ;  /* 0x0000000205057211 */ /* 0x002fc800078ec0ff */
[----:B------:R-:W-:-:S05]  /*9660*/  IADD3 R5, R5, 0x20, RZ ;  /* 0x0000002005057810 */ /* 0x000fca0007ffe0ff */
[C---:B------:R-:W-:Y:S01]  /*9670*/  IMAD R7, R0.reuse, 0x8, R5 ;  /* 0x0000000800077824 */ /* 0x040fe200078e0205 */
[----:B------:R-:W-:-:S03]  /*9680*/  IADD3 R0, R0, 0x1, RZ ;  /* 0x0000000100007810 */ /* 0x000fc60007ffe0ff */
[----:B------:R-:W1:Y:S01]  /*9690*/  SYNCS.PHASECHK.TRANS64.TRYWAIT P0, [R7+URZ], R4 ;  /* 0x00000004070075a7 */ /* 0x000e62000800017f */
[----:B------:R-:W-:-:S04]  /*96a0*/  ISETP.NE.AND P1, PT, R0, 0x4, PT ;  /* 0x000000040000780c */ /* 0x000fc80003f25270 */
[----:B------:R-:W-:Y:S02]  /*96b0*/  SEL R2, RZ, 0x1, P1 ;  /* 0x00000001ff027807 */ /* 0x000fe40000800000 */
[----:B------:R-:W-:Y:S02]  /*96c0*/  SEL R0, R0, RZ, P1 ;  /* 0x000000ff00007207 */ /* 0x000fe40000800000 */
[----:B------:R-:W-:-:S03]  /*96d0*/  LOP3.LUT R9, R3, R2, RZ, 0x3c, !PT ;  /* 0x0000000203097212 */ /* 0x000fc600078e3cff */
[----:B------:R-:W-:Y:S01]  /*96e0*/  IMAD R6, R0, 0x8, R5 ;  /* 0x0000000800067824 */ /* 0x000fe200078e0205 */
[----:B------:R-:W-:Y:S01]  /*96f0*/  SHF.L.U32 R3, R9, 0x1f, RZ ;  /* 0x0000001f09037819 */ /* 0x000fe200000006ff */
[----:B-1----:R-:W-:Y:S06]  /*9700*/  @!P0 BRA `(.L_x_223) ;  /* 0x0000000800988947 */ /* 0x002fec0003800000 */
.L_x_253:
[----:B------:R-:W2:Y:S01]  /*9710*/  SYNCS.PHASECHK.TRANS64.TRYWAIT P0, [R6+URZ], R3 ;  /* 0x00000003060075a7 */ /* 0x000ea2000800017f */
[----:B------:R-:W-:-:S04]  /*9720*/  IADD3 R0, R0, 0x1, RZ ;  /* 0x0000000100007810 */ /* 0x000fc80007ffe0ff */
[----:B------:R-:W-:-:S04]  /*9730*/  ISETP.NE.AND P1, PT, R0, 0x4, PT ;  /* 0x000000040000780c */ /* 0x000fc80003f25270 */
[----:B------:R-:W-:Y:S02]  /*9740*/  SEL R2, RZ, 0x1, P1 ;  /* 0x00000001ff027807 */ /* 0x000fe40000800000 */
[----:B------:R-:W-:Y:S02]  /*9750*/  SEL R0, R0, RZ, P1 ;  /* 0x000000ff00007207 */ /* 0x000fe40000800000 */
[----:B------:R-:W-:-:S03]  /*9760*/  LOP3.LUT R9, R9, R2, RZ, 0x3c, !PT ;  /* 0x0000000209097212 */ /* 0x000fc600078e3cff */
[----:B-1----:R-:W-:Y:S01]  /*9770*/  IMAD R7, R0, 0x8, R5 ;  /* 0x0000000800077824 */ /* 0x002fe200078e0205 */
[----:B------:R-:W-:Y:S01]  /*9780*/  SHF.L.U32 R4, R9, 0x1f, RZ ;  /* 0x0000001f09047819 */ /* 0x000fe200000006ff */
[----:B--2---:R-:W-:Y:S06]  /*9790*/  @!P0 BRA `(.L_x_224) ;  /* 0x0000000800888947 */ /* 0x004fec0003800000 */
.L_x_254:
[----:B------:R-:W2:Y:S01]  /*97a0*/  SYNCS.PHASECHK.TRANS64.TRYWAIT P0, [R7+URZ], R4 ;  /* 0x00000004070075a7 */ /* 0x000ea2000800017f */
[----:B------:R-:W-:-:S04]  /*97b0*/  IADD3 R0, R0, 0x1, RZ ;  /* 0x0000000100007810 */ /* 0x000fc80007ffe0ff */
[----:B------:R-:W-:-:S04]  /*97c0*/  ISETP.NE.AND P1, PT, R0, 0x4, PT ;  /* 0x000000040000780c */ /* 0x000fc80003f25270 */
[----:B------:R-:W-:Y:S02]  /*97d0*/  SEL R2, RZ, 0x1, P1 ;  /* 0x00000001ff027807 */ /* 0x000fe40000800000 */
[----:B------:R-:W-:Y:S02]  /*97e0*/  SEL R0, R0, RZ, P1 ;  /* 0x000000ff00007207 */ /* 0x000fe40000800000 */
[----:B------:R-:W-:Y:S01]  /*97f0*/  LOP3.LUT R2, R9, R2, RZ, 0x3c, !PT ;  /* 0x0000000209027212 */ /* 0x000fe200078e3cff */
[----:B--2---:R-:W-:Y:S06]  /*9800*/  @!P0 BRA `(.L_x_225) ;  /* 0x0000000800808947 */ /* 0x004fec0003800000 */
.L_x_255:
[----:B------:R-:W-:Y:S01]  /*9810*/  IMAD R5, R0, 0x8, R5 ;  /* 0x0000000800057824 */ /* 0x000fe200078e0205 */
[----:B------:R-:W-:-:S07]  /*9820*/  SHF.L.U32 R0, R2, 0x1f, RZ ;  /* 0x0000001f02007819 */ /* 0x000fce00000006ff */
.L_x_226:
[----:B---3--:R3:W4:Y:S02]  /*9830*/  SYNCS.PHASECHK.TRANS64.TRYWAIT P0, [R5+URZ], R0 ;  /* 0x00000000050075a7 */ /* 0x008724000800017f */
[----:B----4-:R-:W-:Y:S05]  /*9840*/  @!P0 NANOSLEEP.SYNCS 0x989680 ;  /* 0x009896800000895d */ /* 0x010fea0003900000 */
[----:B------:R-:W4:Y:S02]  /*9850*/  @!P0 SYNCS.PHASECHK.TRANS64 P0, [R5+URZ], R0 ;  /* 0x00000000050085a7 */ /* 0x000f24000800007f */
[----:B----4-:R-:W-:Y:S05]  /*9860*/  @!P0 BRA `(.L_x_226) ;  /* 0xfffffffc00f08947 */ /* 0x010fea000383ffff */
.L_x_10:
[----:B------:R-:W-:Y:S05]  /*9870*/  BSYNC B6 ;  /* 0x0000000000067941 */ /* 0x000fea0003800000 */
.L_x_8:
[----:B------:R-:W-:Y:S05]  /*9880*/  EXIT ;  /* 0x000000000000794d */ /* 0x000fea0003800000 */
.L_x_23:
[----:B----4-:R4:W1:Y:S02]  /*9890*/  SYNCS.PHASECHK.TRANS64.TRYWAIT P1, [R3+URZ], R0 ;  /* 0x00000000030075a7 */ /* 0x010864000802017f */
[----:B-1----:R-:W-:Y:S05]  /*98a0*/  @!P1 NANOSLEEP.SYNCS 0x989680 ;  /* 0x009896800000995d */ /* 0x002fea0003900000 */
[----:B------:R-:W1:Y:S02]  /*98b0*/  @!P1 SYNCS.PHASECHK.TRANS64 P1, [R3+URZ], R0 ;  /* 0x00000000030095a7 */ /* 0x000e64000802007f */
[----:B-1----:R-:W-:Y:S05]  /*98c0*/  @!P1 BRA `(.L_x_23) ;  /* 0xfffffffc00f09947 */ /* 0x002fea000383ffff */
[----:B------:R-:W-:Y:S05]  /*98d0*/  BRA `(.L_x_22) ;  /* 0xffffff7c00987947 */ /* 0x000fea000383ffff */
.L_x_28:
[----:B---3--:R-:W-:-:S04]  /*98e0*/  MOV R4, UR4 ;  /* 0x0000000400047c02 */ /* 0x008fc80008000f00 */
[----:B------:R3:W4:Y:S03]  /*98f0*/  SYNCS.PHASECHK.TRANS64.TRYWAIT P1, [R4+URZ], R3 ;  /* 0x00000003040075a7 */ /* 0x000726000802017f */
[----:B----4-:R-:W-:Y:S05]  /*9900*/  @!P1 NANOSLEEP.SYNCS 0x989680 ;  /* 0x009896800000995d */ /* 0x010fea0003900000 */
[----:B------:R-:W4:Y:S02]  /*9910*/  @!P1 SYNCS.PHASECHK.TRANS64 P1, [R4+URZ], R3 ;  /* 0x00000003040095a7 */ /* 0x000f24000802007f */
[----:B----4-:R-:W-:Y:S05]  /*9920*/  @!P1 BRA `(.L_x_28) ;  /* 0xfffffffc00ec9947 */ /* 0x010fea000383ffff */
[----:B------:R-:W-:Y:S05]  /*9930*/  BRA `(.L_x_27) ;  /* 0xffffff8000787947 */ /* 0x000fea000383ffff */
.L_x_49:
[----:B-1----:R-:W-:-:S04]  /*9940*/  IMAD.U32 R4, RZ, RZ, UR45 ;  /* 0x0000002dff047e24 */ /* 0x002fc8000f8e00ff */
[----:B------:R1:W2:Y:S03]  /*9950*/  SYNCS.PHASECHK.TRANS64.TRYWAIT P2, [R4+URZ+0x40], R3 ;  /* 0x00004003040075a7 */ /* 0x0002a6000804017f */
[----:B--2---:R-:W-:Y:S05]  /*9960*/  @!P2 NANOSLEEP.SYNCS 0x989680 ;  /* 0x009896800000a95d */ /* 0x004fea0003900000 */
[----:B------:R-:W2:Y:S02]  /*9970*/  @!P2 SYNCS.PHASECHK.TRANS64 P2, [R4+URZ+0x40], R3 ;  /* 0x000040030400a5a7 */ /* 0x000ea4000804007f */
[----:B--2---:R-:W-:Y:S05]  /*9980*/  @!P2 BRA `(.L_x_49) ;  /* 0xfffffffc00eca947 */ /* 0x004fea000383ffff */
[----:B------:R-:W-:Y:S05]  /*9990*/  BRA `(.L_x_227) ;  /* 0xffffff8c00447947 */ /* 0x000fea000383ffff */
.L_x_60:
[----:B-1----:R1:W2:Y:S02]  /*99a0*/  SYNCS.PHASECHK.TRANS64.TRYWAIT P3, [R14+URZ+0x40], R15 ;  /* 0x0000400f0e0075a7 */ /* 0x0022a4000806017f */
[----:B--2---:R-:W-:Y:S05]  /*99b0*/  @!P3 NANOSLEEP.SYNCS 0x989680 ;  /* 0x009896800000b95d */ /* 0x004fea0003900000 */
[----:B------:R-:W2:Y:S02]  /*99c0*/  @!P3 SYNCS.PHASECHK.TRANS64 P3, [R14+URZ+0x40], R15 ;  /* 0x0000400f0e00b5a7 */ /* 0x000ea4000806007f */
[----:B--2---:R-:W-:Y:S05]  /*99d0*/  @!P3 BRA `(.L_x_60) ;  /* 0xfffffffc00f0b947 */ /* 0x004fea000383ffff */
[----:B------:R-:W-:Y:S05]  /*99e0*/  BRA `(.L_x_228) ;  /* 0xffffff94006c7947 */ /* 0x000fea000383ffff */
.L_x_70:
[----:B-1----:R1:W2:Y:S02]  /*99f0*/  SYNCS.PHASECHK.TRANS64.TRYWAIT P3, [R12+URZ+0x40], R13 ;  /* 0x0000400d0c0075a7 */ /* 0x0022a4000806017f */
[----:B--2---:R-:W-:Y:S05]  /*9a00*/  @!P3 NANOSLEEP.SYNCS 0x989680 ;  /* 0x009896800000b95d */ /* 0x004fea0003900000 */
[----:B------:R-:W2:Y:S02]  /*9a10*/  @!P3 SYNCS.PHASECHK.TRANS64 P3, [R12+URZ+0x40], R13 ;  /* 0x0000400d0c00b5a7 */ /* 0x000ea4000806007f */
[----:B--2---:R-:W-:Y:S05]  /*9a20*/  @!P3 BRA `(.L_x_70) ;  /* 0xfffffffc00f0b947 */ /* 0x004fea000383ffff */
[----:B------:R-:W-:Y:S05]  /*9a30*/  BRA `(.L_x_229) ;  /* 0xffffff9c001c7947 */ /* 0x000fea000383ffff */
.L_x_80:
[----:B-1----:R1:W2:Y:S02]  /*9a40*/  SYNCS.PHASECHK.TRANS64.TRYWAIT P3, [R14+URZ+0x40], R13 ;  /* 0x0000400d0e0075a7 */ /* 0x0022a4000806017f */
[----:B--2---:R-:W-:Y:S05]  /*9a50*/  @!P3 NANOSLEEP.SYNCS 0x989680 ;  /* 0x009896800000b95d */ /* 0x004fea0003900000 */
[----:B------:R-:W2:Y:S02]  /*9a60*/  @!P3 SYNCS.PHASECHK.TRANS64 P3, [R14+URZ+0x40], R13 ;  /* 0x0000400d0e00b5a7 */ /* 0x000ea4000806007f */
[----:B--2---:R-:W-:Y:S05]  /*9a70*/  @!P3 BRA `(.L_x_80) ;  /* 0xfffffffc00f0b947 */ /* 0x004fea000383ffff */
[----:B------:R-:W-:Y:S05]  /*9a80*/  BRA `(.L_x_230) ;  /* 0xffffffa000d47947 */ /* 0x000fea000383ffff */
.L_x_90:
[----:B-1----:R1:W2:Y:S02]  /*9a90*/  SYNCS.PHASECHK.TRANS64.TRYWAIT P3, [R13+URZ+0x40], R14 ;  /* 0x0000400e0d0075a7 */ /* 0x0022a4000806017f */
[----:B--2---:R-:W-:Y:S05]  /*9aa0*/  @!P3 NANOSLEEP.SYNCS 0x989680 ;  /* 0x009896800000b95d */ /* 0x004fea0003900000 */
[----:B------:R-:W2:Y:S02]  /*9ab0*/  @!P3 SYNCS.PHASECHK.TRANS64 P3, [R13+URZ+0x40], R14 ;  /* 0x0000400e0d00b5a7 */ /* 0x000ea4000806007f */
[----:B--2---:R-:W-:Y:S05]  /*9ac0*/  @!P3 BRA `(.L_x_90) ;  /* 0xfffffffc00f0b947 */ /* 0x004fea000383ffff */
[----:B------:R-:W-:Y:S05]  /*9ad0*/  BRA `(.L_x_231) ;  /* 0xffffffa800907947 */ /* 0x000fea000383ffff */
.L_x_100:
[----:B--2---:R2:W3:Y:S02]  /*9ae0*/  SYNCS.PHASECHK.TRANS64.TRYWAIT P3, [R13+URZ+0x40], R14 ;  /* 0x0000400e0d0075a7 */ /* 0x0044e4000806017f */
[----:B---3--:R-:W-:Y:S05]  /*9af0*/  @!P3 NANOSLEEP.SYNCS 0x989680 ;  /* 0x009896800000b95d */ /* 0x008fea0003900000 */
[----:B------:R-:W3:Y:S02]  /*9b00*/  @!P3 SYNCS.PHASECHK.TRANS64 P3, [R13+URZ+0x40], R14 ;  /* 0x0000400e0d00b5a7 */ /* 0x000ee4000806007f */
[----:B---3--:R-:W-:Y:S05]  /*9b10*/  @!P3 BRA `(.L_x_100) ;  /* 0xfffffffc00f0b947 */ /* 0x008fea000383ffff */
[----:B------:R-:W-:Y:S05]  /*9b20*/  BRA `(.L_x_232) ;  /* 0xffffffb000447947 */ /* 0x000fea000383ffff */
.L_x_110:
[----:B-1----:R1:W2:Y:S02]  /*9b30*/  SYNCS.PHASECHK.TRANS64.TRYWAIT P3, [R13+URZ+0x40], R14 ;  /* 0x0000400e0d0075a7 */ /* 0x0022a4000806017f */
[----:B--2---:R-:W-:Y:S05]  /*9b40*/  @!P3 NANOSLEEP.SYNCS 0x989680 ;  /* 0x009896800000b95d */ /* 0x004fea0003900000 */
[----:B------:R-:W2:Y:S02]  /*9b50*/  @!P3 SYNCS.PHASECHK.TRANS64 P3, [R13+URZ+0x40], R14 ;  /* 0x0000400e0d00b5a7 */ /* 0x000ea4000806007f */
[----:B--2---:R-:W-:Y:S05]  /*9b60*/  @!P3 BRA `(.L_x_110) ;  /* 0xfffffffc00f0b947 */ /* 0x004fea000383ffff */
[----:B------:R-:W-:Y:S05]  /*9b70*/  BRA `(.L_x_233) ;  /* 0xffffffb400f87947 */ /* 0x000fea000383ffff */
.L_x_120:
[----:B-1----:R1:W2:Y:S02]  /*9b80*/  SYNCS.PHASECHK.TRANS64.TRYWAIT P3, [R14+URZ+0x40], R25 ;  /* 0x000040190e0075a7 */ /* 0x0022a4000806017f */
[----:B--2---:R-:W-:Y:S05]  /*9b90*/  @!P3 NANOSLEEP.SYNCS 0x989680 ;  /* 0x009896800000b95d */ /* 0x004fea0003900000 */
[----:B------:R-:W2:Y:S02]  /*9ba0*/  @!P3 SYNCS.PHASECHK.TRANS64 P3, [R14+URZ+0x40], R25 ;  /* 0x000040190e00b5a7 */ /* 0x000ea4000806007f */
[----:B--2---:R-:W-:Y:S05]  /*9bb0*/  @!P3 BRA `(.L_x_120) ;  /* 0xfffffffc00f0b947 */ /* 0x004fea000383ffff */
[----:B------:R-:W-:Y:S05]  /*9bc0*/  BRA `(.L_x_234) ;  /* 0xffffffbc00ac7947 */ /* 0x000fea000383ffff */
.L_x_140:
[----:B-1----:R-:W-:-:S04]  /*9bd0*/  MOV R3, UR4 ;  /* 0x0000000400037c02 */ /* 0x002fc80008000f00 */
[----:B------:R1:W2:Y:S03]  /*9be0*/  SYNCS.PHASECHK.TRANS64.TRYWAIT P0, [R3+URZ+0x88], R0 ;  /* 0x00008800030075a7 */ /* 0x0002a6000800017f */
[----:B--2---:R-:W-:Y:S05]  /*9bf0*/  @!P0 NANOSLEEP.SYNCS 0x989680 ;  /* 0x009896800000895d */ /* 0x004fea0003900000 */
[----:B------:R-:W2:Y:S02]  /*9c00*/  @!P0 SYNCS.PHASECHK.TRANS64 P0, [R3+URZ+0x88], R0 ;  /* 0x00008800030085a7 */ /* 0x000ea4000800007f */
[----:B--2---:R-:W-:Y:S05]  /*9c10*/  @!P0 BRA `(.L_x_140) ;  /* 0xfffffffc00ec8947 */ /* 0x004fea000383ffff */
[----:B------:R-:W-:Y:S05]  /*9c20*/  BRA `(.L_x_139) ;  /* 0xffffffd400347947 */ /* 0x000fea000383ffff */
.L_x_149:
[----:B-1----:R-:W-:-:S04]  /*9c30*/  IMAD.U32 R5, RZ, RZ, UR13 ;  /* 0x0000000dff057e24 */ /* 0x002fc8000f8e00ff */
[----:B------:R1:W2:Y:S03]  /*9c40*/  SYNCS.PHASECHK.TRANS64.TRYWAIT P1, [R5+URZ+0x60], R4 ;  /* 0x00006004050075a7 */ /* 0x0002a6000802017f */
[----:B--2---:R-:W-:Y:S05]  /*9c50*/  @!P1 NANOSLEEP.SYNCS 0x989680 ;  /* 0x009896800000995d */ /* 0x004fea0003900000 */
[----:B------:R-:W2:Y:S02]  /*9c60*/  @!P1 SYNCS.PHASECHK.TRANS64 P1, [R5+URZ+0x60], R4 ;  /* 0x00006004050095a7 */ /* 0x000ea4000802007f */
[----:B--2---:R-:W-:Y:S05]  /*9c70*/  @!P1 BRA `(.L_x_149) ;  /* 0xfffffffc00ec9947 */ /* 0x004fea000383ffff */
[----:B------:R-:W-:Y:S05]  /*9c80*/  BRA `(.L_x_235) ;  /* 0xffffffd8001c7947 */ /* 0x000fea000383ffff */
.L_x_155:
[----:B-12---:R-:W-:-:S04]  /*9c90*/  MOV R5, UR13 ;  /* 0x0000000d00057c02 */ /* 0x006fc80008000f00 */
[----:B------:R1:W2:Y:S03]  /*9ca0*/  SYNCS.PHASECHK.TRANS64.TRYWAIT P1, [R5+URZ+0x68], R4 ;  /* 0x00006804050075a7 */ /* 0x0002a6000802017f */
[----:B--2---:R-:W-:Y:S05]  /*9cb0*/  @!P1 NANOSLEEP.SYNCS 0x989680 ;  /* 0x009896800000995d */ /* 0x004fea0003900000 */
[----:B------:R-:W2:Y:S02]  /*9cc0*/  @!P1 SYNCS.PHASECHK.TRANS64 P1, [R5+URZ+0x68], R4 ;  /* 0x00006804050095a7 */ /* 0x000ea4000802007f */
[----:B--2---:R-:W-:Y:S05]  /*9cd0*/  @!P1 BRA `(.L_x_155) ;  /* 0xfffffffc00ec9947 */ /* 0x004fea000383ffff */
[----:B------:R-:W-:Y:S05]  /*9ce0*/  BRA `(.L_x_236) ;  /* 0xffffffd800647947 */ /* 0x000fea000383ffff */
.L_x_161:
[----:B-123--:R-:W-:-:S04]  /*9cf0*/  IMAD.U32 R5, RZ, RZ, UR13 ;  /* 0x0000000dff057e24 */ /* 0x00efc8000f8e00ff */
[----:B------:R1:W2:Y:S03]  /*9d00*/  SYNCS.PHASECHK.TRANS64.TRYWAIT P1, [R5+URZ+0x70], R4 ;  /* 0x00007004050075a7 */ /* 0x0002a6000802017f */
[----:B--2---:R-:W-:Y:S05]  /*9d10*/  @!P1 NANOSLEEP.SYNCS 0x989680 ;  /* 0x009896800000995d */ /* 0x004fea0003900000 */
[----:B------:R-:W2:Y:S02]  /*9d20*/  @!P1 SYNCS.PHASECHK.TRANS64 P1, [R5+URZ+0x70], R4 ;  /* 0x00007004050095a7 */ /* 0x000ea4000802007f */
[----:B--2---:R-:W-:Y:S05]  /*9d30*/  @!P1 BRA `(.L_x_161) ;  /* 0xfffffffc00ec9947 */ /* 0x004fea000383ffff */
[----:B------:R-:W-:Y:S05]  /*9d40*/  BRA `(.L_x_237) ;  /* 0xffffffd800b47947 */ /* 0x000fea000383ffff */
.L_x_167:
[----:B-1234-:R-:W-:-:S04]  /*9d50*/  MOV R5, UR13 ;  /* 0x0000000d00057c02 */ /* 0x01efc80008000f00 */
[----:B------:R1:W2:Y:S03]  /*9d60*/  SYNCS.PHASECHK.TRANS64.TRYWAIT P1, [R5+URZ+0x78], R4 ;  /* 0x00007804050075a7 */ /* 0x0002a6000802017f */
[----:B--2---:R-:W-:Y:S05]  /*9d70*/  @!P1 NANOSLEEP.SYNCS 0x989680 ;  /* 0x009896800000995d */ /* 0x004fea0003900000 */
[----:B------:R-:W2:Y:S02]  /*9d80*/  @!P1 SYNCS.PHASECHK.TRANS64 P1, [R5+URZ+0x78], R4 ;  /* 0x00007804050095a7 */ /* 0x000ea4000802007f */
[----:B--2---:R-:W-:Y:S05]  /*9d90*/  @!P1 BRA `(.L_x_167) ;  /* 0xfffffffc00ec9947 */ /* 0x004fea000383ffff */
[----:B------:R-:W-:Y:S05]  /*9da0*/  BRA `(.L_x_238) ;  /* 0xffffffdc00047947 */ /* 0x000fea000383ffff */
.L_x_173:
[----:B-1234-:R-:W-:-:S04]  /*9db0*/  IMAD.U32 R5, RZ, RZ, UR13 ;  /* 0x0000000dff057e24 */ /* 0x01efc8000f8e00ff */
[----:B------:R1:W2:Y:S03]  /*9dc0*/  SYNCS.PHASECHK.TRANS64.TRYWAIT P1, [R5+URZ+0x60], R4 ;  /* 0x00006004050075a7 */ /* 0x0002a6000802017f */
[----:B--2---:R-:W-:Y:S05]  /*9dd0*/  @!P1 NANOSLEEP.SYNCS 0x989680 ;  /* 0x009896800000995d */ /* 0x004fea0003900000 */
[----:B------:R-:W2:Y:S02]  /*9de0*/  @!P1 SYNCS.PHASECHK.TRANS64 P1, [R5+URZ+0x60], R4 ;  /* 0x00006004050095a7 */ /* 0x000ea4000802007f */
[----:B--2---:R-:W-:Y:S05]  /*9df0*/  @!P1 BRA `(.L_x_173) ;  /* 0xfffffffc00ec9947 */ /* 0x004fea000383ffff */
[----:B------:R-:W-:Y:S05]  /*9e00*/  BRA `(.L_x_239) ;  /* 0xffffffdc00587947 */ /* 0x000fea000383ffff */
.L_x_179:
[----:B-1234-:R-:W-:-:S04]  /*9e10*/  MOV R5, UR13 ;  /* 0x0000000d00057c02 */ /* 0x01efc80008000f00 */
[----:B------:R1:W2:Y:S03]  /*9e20*/  SYNCS.PHASECHK.TRANS64.TRYWAIT P1, [R5+URZ+0x68], R4 ;  /* 0x00006804050075a7 */ /* 0x0002a6000802017f */
[----:B--2---:R-:W-:Y:S05]  /*9e30*/  @!P1 NANOSLEEP.SYNCS 0x989680 ;  /* 0x009896800000995d */ /* 0x004fea0003900000 */
[----:B------:R-:W2:Y:S02]  /*9e40*/  @!P1 SYNCS.PHASECHK.TRANS64 P1, [R5+URZ+0x68], R4 ;  /* 0x00006804050095a7 */ /* 0x000ea4000802007f */
[----:B--2---:R-:W-:Y:S05]  /*9e50*/  @!P1 BRA `(.L_x_179) ;  /* 0xfffffffc00ec9947 */ /* 0x004fea000383ffff */
[----:B------:R-:W-:Y:S05]  /*9e60*/  BRA `(.L_x_240) ;  /* 0xffffffdc009c7947 */ /* 0x000fea000383ffff */
.L_x_185:
[----:B-1234-:R-:W-:-:S04]  /*9e70*/  IMAD.U32 R5, RZ, RZ, UR13 ;  /* 0x0000000dff057e24 */ /* 0x01efc8000f8e00ff */
[----:B------:R1:W2:Y:S03]  /*9e80*/  SYNCS.PHASECHK.TRANS64.TRYWAIT P1, [R5+URZ+0x70], R4 ;  /* 0x00007004050075a7 */ /* 0x0002a6000802017f */
[----:B--2---:R-:W-:Y:S05]  /*9e90*/  @!P1 NANOSLEEP.SYNCS 0x989680 ;  /* 0x009896800000995d */ /* 0x004fea0003900000 */
[----:B------:R-:W2:Y:S02]  /*9ea0*/  @!P1 SYNCS.PHASECHK.TRANS64 P1, [R5+URZ+0x70], R4 ;  /* 0x00007004050095a7 */ /* 0x000ea4000802007f */
[----:B--2---:R-:W-:Y:S05]  /*9eb0*/  @!P1 BRA `(.L_x_185) ;  /* 0xfffffffc00ec9947 */ /* 0x004fea000383ffff */
[----:B------:R-:W-:Y:S05]  /*9ec0*/  BRA `(.L_x_241) ;  /* 0xffffffdc00e07947 */ /* 0x000fea000383ffff */
.L_x_191:
[----:B-1234-:R-:W-:-:S04]  /*9ed0*/  MOV R5, UR13 ;  /* 0x0000000d00057c02 */ /* 0x01efc80008000f00 */
[----:B------:R1:W2:Y:S03]  /*9ee0*/  SYNCS.PHASECHK.TRANS64.TRYWAIT P1, [R5+URZ+0x78], R4 ;  /* 0x00007804050075a7 */ /* 0x0002a6000802017f */
[----:B--2---:R-:W-:Y:S05]  /*9ef0*/  @!P1 NANOSLEEP.SYNCS 0x989680 ;  /* 0x009896800000995d */ /* 0x004fea0003900000 */
[----:B------:R-:W2:Y:S02]  /*9f00*/  @!P1 SYNCS.PHASECHK.TRANS64 P1, [R5+URZ+0x78], R4 ;  /* 0x00007804050095a7 */ /* 0x000ea4000802007f */
[----:B--2---:R-:W-:Y:S05]  /*9f10*/  @!P1 BRA `(.L_x_191) ;  /* 0xfffffffc00ec9947 */ /* 0x004fea000383ffff */
[----:B------:R-:W-:Y:S05]  /*9f20*/  BRA `(.L_x_242) ;  /* 0xffffffe000247947 */ /* 0x000fea000383ffff */
.L_x_201:
[----:B------:R1:W1:Y:S02]  /*9f30*/  SYNCS.PHASECHK.TRANS64.TRYWAIT P0, [R0+URZ+0x60], R3 ;  /* 0x00006003000075a7 */ /* 0x000264000800017f */
[----:B-1----:R-:W-:Y:S05]  /*9f40*/  @!P0 NANOSLEEP.SYNCS 0x989680 ;  /* 0x009896800000895d */ /* 0x002fea0003900000 */
[----:B------:R-:W1:Y:S02]  /*9f50*/  @!P0 SYNCS.PHASECHK.TRANS64 P0, [R0+URZ+0x60], R3 ;  /* 0x00006003000085a7 */ /* 0x000e64000800007f */
[----:B-1----:R-:W-:Y:S05]  /*9f60*/  @!P0 BRA `(.L_x_201) ;  /* 0xfffffffc00f08947 */ /* 0x002fea000383ffff */
[----:B------:R-:W-:Y:S05]  /*9f70*/  BRA `(.L_x_243) ;  /* 0xffffffe800147947 */ /* 0x000fea000383ffff */
.L_x_203:
[----:B------:R1:W1:Y:S02]  /*9f80*/  SYNCS.PHASECHK.TRANS64.TRYWAIT P0, [R0+URZ+0x68], R3 ;  /* 0x00006803000075a7 */ /* 0x000264000800017f */
[----:B-1----:R-:W-:Y:S05]  /*9f90*/  @!P0 NANOSLEEP.SYNCS 0x989680 ;  /* 0x009896800000895d */ /* 0x002fea0003900000 */
[----:B------:R-:W1:Y:S02]  /*9fa0*/  @!P0 SYNCS.PHASECHK.TRANS64 P0, [R0+URZ+0x68], R3 ;  /* 0x00006803000085a7 */ /* 0x000e64000800007f */
[----:B-1----:R-:W-:Y:S05]  /*9fb0*/  @!P0 BRA `(.L_x_203) ;  /* 0xfffffffc00f08947 */ /* 0x002fea000383ffff */
[----:B------:R-:W-:Y:S05]  /*9fc0*/  BRA `(.L_x_244) ;  /* 0xffffffe800107947 */ /* 0x000fea000383ffff */
.L_x_205:
[----:B------:R1:W1:Y:S02]  /*9fd0*/  SYNCS.PHASECHK.TRANS64.TRYWAIT P0, [R0+URZ+0x70], R3 ;  /* 0x00007003000075a7 */ /* 0x000264000800017f */
[----:B-1----:R-:W-:Y:S05]  /*9fe0*/  @!P0 NANOSLEEP.SYNCS 0x989680 ;  /* 0x009896800000895d */ /* 0x002fea0003900000 */
[----:B------:R-:W1:Y:S02]  /*9ff0*/  @!P0 SYNCS.PHASECHK.TRANS64 P0, [R0+URZ+0x70], R3 ;  /* 0x00007003000085a7 */ /* 0x000e64000800007f */
[----:B-1----:R-:W-:Y:S05]  /*a000*/  @!P0 BRA `(.L_x_205) ;  /* 0xfffffffc00f08947 */ /* 0x002fea000383ffff */
[----:B------:R-:W-:Y:S05]  /*a010*/  BRA `(.L_x_245) ;  /* 0xffffffe8000c7947 */ /* 0x000fea000383ffff */
.L_x_209:
[----:B------:R-:W-:Y:S01]  /*a020*/  BSSY B1, `(.L_x_246) ;  /* 0x0000006000017945 */ /* 0x000fe20003800000 */
[----:B------:R-:W-:-:S07]  /*a030*/  IMAD.MOV.U32 R15, RZ, RZ, -0x1 ;  /* 0xffffffffff0f7424 */ /* 0x000fce00078e00ff */
[----:B------:R-:W-:Y:S05]  /*a040*/  WARPSYNC.COLLECTIVE R15, `(.L_x_247) ;  /* 0x000000000f0c7348 */ /* 0x000fea0003c00000 */
[----:B------:R-:W-:Y:S02]  /*a050*/  ELECT P6, UR62, PT ;  /* 0x00000000003e782f */ /* 0x000fe400038c0000 */
[----:B------:R-:W-:Y:S01]  /*a060*/  MOV R14, UR62 ;  /* 0x0000003e000e7c02 */ /* 0x000fe20008000f00 */
[----:B------:R-:W-:Y:S10]  /*a070*/  ENDCOLLECTIVE ;  /* 0x000000000000791b */ /* 0x000ff40003800000 */
.L_x_247:
[----:B------:R-:W-:Y:S05]  /*a080*/  BSYNC B1 ;  /* 0x0000000000017941 */ /* 0x000fea0003800000 */
.L_x_246:
[----:B------:R-:W-:Y:S05]  /*a090*/  BRA `(.L_x_248) ;  /* 0xffffffe800887947 */ /* 0x000fea000383ffff */
.L_x_212:
[----:B--2---:R2:W3:Y:S02]  /*a0a0*/  SYNCS.PHASECHK.TRANS64.TRYWAIT P1, [R15+URZ+0x20], R8 ;  /* 0x000020080f0075a7 */ /* 0x0044e4000802017f */
[----:B---3--:R-:W-:Y:S05]  /*a0b0*/  @!P1 NANOSLEEP.SYNCS 0x989680 ;  /* 0x009896800000995d */ /* 0x008fea0003900000 */
[----:B------:R-:W3:Y:S02]  /*a0c0*/  @!P1 SYNCS.PHASECHK.TRANS64 P1, [R15+URZ+0x20], R8 ;  /* 0x000020080f0095a7 */ /* 0x000ee4000802007f */
[----:B---3--:R-:W-:Y:S05]  /*a0d0*/  @!P1 BRA `(.L_x_212) ;  /* 0xfffffffc00f09947 */ /* 0x008fea000383ffff */
[----:B------:R-:W-:Y:S05]  /*a0e0*/  BRA `(.L_x_249) ;  /* 0xffffffe800bc7947 */ /* 0x000fea000383ffff */
.L_x_221:
[----:B------:R-:W-:Y:S01]  /*a0f0*/  BSSY B0, `(.L_x_250) ;  /* 0x0000006000007945 */ /* 0x000fe20003800000 */
[----:B------:R-:W-:-:S07]  /*a100*/  MOV R15, 0xffffffff ;  /* 0xffffffff000f7802 */ /* 0x000fce0000000f00 */
[----:B------:R-:W-:Y:S05]  /*a110*/  WARPSYNC.COLLECTIVE R15, `(.L_x_251) ;  /* 0x000000000f0c7348 */ /* 0x000fea0003c00000 */
[----:B------:R-:W-:Y:S02]  /*a120*/  ELECT P6, UR62, PT ;  /* 0x00000000003e782f */ /* 0x000fe400038c0000 */
[----:B------:R-:W-:Y:S01]  /*a130*/  MOV R14, UR62 ;  /* 0x0000003e000e7c02 */ /* 0x000fe20008000f00 */
[----:B------:R-:W-:Y:S10]  /*a140*/  ENDCOLLECTIVE ;  /* 0x000000000000791b */ /* 0x000ff40003800000 */
.L_x_251:
[----:B------:R-:W-:Y:S05]  /*a150*/  BSYNC B0 ;  /* 0x0000000000007941 */ /* 0x000fea0003800000 */
.L_x_250:
[----:B------:R-:W-:Y:S05]  /*a160*/  BRA `(.L_x_252) ;  /* 0xfffffff400187947 */ /* 0x000fea000383ffff */
.L_x_223:
[----:B-1----:R1:W2:Y:S02]  /*a170*/  SYNCS.PHASECHK.TRANS64.TRYWAIT P0, [R7+URZ], R4 ;  /* 0x00000004070075a7 */ /* 0x0022a4000800017f */
[----:B--2---:R-:W-:Y:S05]  /*a180*/  @!P0 NANOSLEEP.SYNCS 0x989680 ;  /* 0x009896800000895d */ /* 0x004fea0003900000 */
[----:B------:R-:W2:Y:S02]  /*a190*/  @!P0 SYNCS.PHASECHK.TRANS64 P0, [R7+URZ], R4 ;  /* 0x00000004070085a7 */ /* 0x000ea4000800007f */
[----:B--2---:R-:W-:Y:S05]  /*a1a0*/  @!P0 BRA `(.L_x_223) ;  /* 0xfffffffc00f08947 */ /* 0x004fea000383ffff */
[----:B------:R-:W-:Y:S05]  /*a1b0*/  BRA `(.L_x_253) ;  /* 0xfffffff400547947 */ /* 0x000fea000383ffff */
.L_x_224:
[----:B-1----:R1:W2:Y:S02]  /*a1c0*/  SYNCS.PHASECHK.TRANS64.TRYWAIT P0, [R6+URZ], R3 ;  /* 0x00000003060075a7 */ /* 0x0022a4000800017f */
[----:B--2---:R-:W-:Y:S05]  /*a1d0*/  @!P0 NANOSLEEP.SYNCS 0x989680 ;  /* 0x009896800000895d */ /* 0x004fea0003900000 */
[----:B------:R-:W2:Y:S02]  /*a1e0*/  @!P0 SYNCS.PHASECHK.TRANS64 P0, [R6+URZ], R3 ;  /* 0x00000003060085a7 */ /* 0x000ea4000800007f */
[----:B--2---:R-:W-:Y:S05]  /*a1f0*/  @!P0 BRA `(.L_x_224) ;  /* 0xfffffffc00f08947 */ /* 0x004fea000383ffff */
[----:B------:R-:W-:Y:S05]  /*a200*/  BRA `(.L_x_254) ;  /* 0xfffffff400647947 */ /* 0x000fea000383ffff */
.L_x_225:
[----:B--2---:R2:W3:Y:S02]  /*a210*/  SYNCS.PHASECHK.TRANS64.TRYWAIT P0, [R7+URZ], R4 ;  /* 0x00000004070075a7 */ /* 0x0044e4000800017f */
[----:B---3--:R-:W-:Y:S05]  /*a220*/  @!P0 NANOSLEEP.SYNCS 0x989680 ;  /* 0x009896800000895d */ /* 0x008fea0003900000 */
[----:B------:R-:W3:Y:S02]  /*a230*/  @!P0 SYNCS.PHASECHK.TRANS64 P0, [R7+URZ], R4 ;  /* 0x00000004070085a7 */ /* 0x000ee4000800007f */
[----:B---3--:R-:W-:Y:S05]  /*a240*/  @!P0 BRA `(.L_x_225) ;  /* 0xfffffffc00f08947 */ /* 0x008fea000383ffff */
[----:B------:R-:W-:Y:S05]  /*a250*/  BRA `(.L_x_255) ;  /* 0xfffffff4006c7947 */ /* 0x000fea000383ffff */
.L_x_256:
[----:B------:R-:W-:-:S00]  /*a260*/  BRA `(.L_x_256) ;  /* 0xfffffffc00fc7947 */ /* 0x000fc0000383ffff */
[----:B------:R-:W-:-:S00]  /*a270*/  NOP ;  /* 0x0000000000007918 */ /* 0x000fc00000000000 */
        /* <DEDUP_REMOVED lines=8> */
.L_x_257:


//--------------------- .nv.global.init           --------------------------
	.section	.nv.global.init,"aw",@progbits
.nv.global.init:
	.type		$str$22,@object
	.size		$str$22,($str$26 - $str$22)
$str$22:
        /*0000*/ 	.byte	0x6b, 0x5f, 0x74, 0x69, 0x6c, 0x65, 0x5f, 0x63, 0x6f, 0x75, 0x6e, 0x74, 0x20, 0x3e, 0x3d, 0x20
        /*0010*/ 	.byte	0x31, 0x00
	.type		$str$26,@object
	.size		$str$26,($str$27 - $str$26)
$str$26:
        /*0012*/ 	.byte	0x28, 0x61, 0x64, 0x64, 0x72, 0x65, 0x73, 0x73, 0x20, 0x26, 0x20, 0x6d, 0x61, 0x73, 0x6b, 0x29
        /*0022*/ 	.byte	0x20, 0x3d, 0x3d, 0x20, 0x30, 0x00
	.type		$str$27,@object
	.size		$str$27,($str$23 - $str$27)
$str$27:
        /*0028*/ 	.byte	0x2f, 0x74, 0x6d, 0x70, 0x2f, 0x63, 0x75, 0x74, 0x6c, 0x61, 0x73, 0x73, 0x5f, 0x73, 0x77, 0x65
        /*0038*/ 	.byte	0x65, 0x70, 0x5f, 0x73, 0x72, 0x63, 0x2f, 0x69, 0x6e, 0x63, 0x6c, 0x75, 0x64, 0x65, 0x2f, 0x63
        /*0048*/ 	.byte	0x75, 0x74, 0x65, 0x2f, 0x70, 0x6f, 0x69, 0x6e, 0x74, 0x65, 0x72, 0x5f, 0x66, 0x6c, 0x61, 0x67
        /*0058*/ 	.byte	0x67, 0x65, 0x64, 0x2e, 0x68, 0x70, 0x70, 0x00
	.type		$str$23,@object
	.size		$str$23,(__unnamed_2 - $str$23)
$str$23:
        /*0060*/ 	.byte	0x2f, 0x74, 0x6d, 0x70, 0x2f, 0x63, 0x75, 0x74, 0x6c, 0x61, 0x73, 0x73, 0x5f, 0x73, 0x77, 0x65
        /*0070*/ 	.byte	0x65, 0x70, 0x5f, 0x73, 0x72, 0x63, 0x2f, 0x69, 0x6e, 0x63, 0x6c, 0x75, 0x64, 0x65, 0x2f, 0x63
        /*0080*/ 	.byte	0x75, 0x74, 0x6c, 0x61, 0x73, 0x73, 0x2f, 0x67, 0x65, 0x6d, 0x6d, 0x2f, 0x63, 0x6f, 0x6c, 0x6c
        /*0090*/ 	.byte	0x65, 0x63, 0x74, 0x69, 0x76, 0x65, 0x2f, 0x73, 0x6d, 0x39, 0x30, 0x5f, 0x6d, 0x6d, 0x61, 0x5f
        /*00a0*/ 	.byte	0x74, 0x6d, 0x61, 0x5f, 0x67, 0x6d, 0x6d, 0x61, 0x5f, 0x73, 0x73, 0x5f, 0x77, 0x61, 0x72, 0x70
        /*00b0*/ 	.byte	0x73, 0x70, 0x65, 0x63, 0x69, 0x61, 0x6c, 0x69, 0x7a, 0x65, 0x64, 0x2e, 0x68, 0x70, 0x70, 0x00
	.type		__unnamed_2,@object
	.size		__unnamed_2,(__unnamed_1 - __unnamed_2)
__unnamed_2:
        /*00c0*/ 	.byte	0x61, 0x75, 0x74, 0x6f, 0x20, 0x63, 0x75, 0x74, 0x65, 0x3a, 0x3a, 0x61, 0x73, 0x5f, 0x70, 0x6f
        /* <DEDUP_REMOVED lines=27> */
        /*0280*/ 	.byte	0x36, 0x3e, 0x3e, 0x3e, 0x3e, 0x3e, 0x5d, 0x00
	.type		__unnamed_1,@object
	.size		__unnamed_1,(.L_0 - __unnamed_1)
__unnamed_1:
        /* <DEDUP_REMOVED lines=180> */
        /*0dc8*/ 	.byte	0x3a, 0x3a, 0x69, 0x64, 0x65, 0x6e, 0x74, 0x69, 0x74, 0x79, 0x5d, 0x00
.L_0:


//--------------------- .nv.shared._ZN7cutlass13device_kernelINS_4gemm6kernel13GemmUniversalIN4cute5tupleIJiiiiEEENS1_10collective13CollectiveMmaINS1_34MainloopSm90TmaGmmaWarpSpecializedILi4ENS5_IJNS4_1CILi1EEESB_SB_EEENS1_35KernelTmaWarpSpecializedCooperativeEEENS5_IJNSA_ILi128EEENSA_ILi256EEENSA_ILi64EEEEEENS_6half_tENS5_IJlSB_lEEESJ_SK_NS4_8TiledMMAINS4_8MMA_AtomIJNS4_4SM904GMMA26MMA_64x256x16_F32F16F16_SSILNSO_5MajorE0ELSQ_0ELNSO_7ScaleInE1ELSR_1EEEEEENS4_6LayoutINS5_IJNSA_ILi2EEESB_SB_EEENS5_IJSB_NSA_ILi0EEESX_EEEEENS5_IJNS4_10UnderscoreES10_S10_EEEEENS4_13SM90_TMA_LOADENS4_14ComposedLayoutINS4_7SwizzleILi3ELi4ELi3EEENS4_18smem_ptr_flag_bitsILi16EEENSU_INS5_IJNSA_ILi8EEESH_EEENS5_IJSH_SB_EEEEEEEvNS4_8identityES13_S1D_vS1E_EENS_8epilogue10collective18CollectiveEpilogueINS1G_22Sm90TmaWarpSpecializedILi4ELi2ELi16ELb1ELb0EEEJSI_NS5_IJSF_NSA_ILi32EEEEEESJ_SK_SJ_SK_NS1G_6fusion15FusionCallbacksIS1K_NS1N_13LinCombEltActINS1G_6thread4ReLuESJ_fSJ_fLNS_15FloatRoundStyleE2EEESI_S1M_JEEES13_NS14_INS15_ILi2ELi4ELi3EEES18_NSU_INS5_IJS19_S1L_EEENS5_IJS1L_SB_EEEEEEENS4_17SM75_U32x4_LDSM_NENS4_14SM90_TMA_STOREES1Z_NS4_17SM90_U32x4_STSM_NENS4_9Copy_AtomIJS22_SJ_EEEvEEEvvEEEEvNT_6ParamsE --------------------------
	.section	.nv.shared._ZN7cutlass13device_kernelINS_4gemm6kernel13GemmUniversalIN4cute5tupleIJiiiiEEENS1_10collective13CollectiveMmaINS1_34MainloopSm90TmaGmmaWarpSpecializedILi4ENS5_IJNS4_1CILi1EEESB_SB_EEENS1_35KernelTmaWarpSpecializedCooperativeEEENS5_IJNSA_ILi128EEENSA_ILi256EEENSA_ILi64EEEEEENS_6half_tENS5_IJlSB_lEEESJ_SK_NS4_8TiledMMAINS4_8MMA_AtomIJNS4_4SM904GMMA26MMA_64x256x16_F32F16F16_SSILNSO_5MajorE0ELSQ_0ELNSO_7ScaleInE1ELSR_1EEEEEENS4_6LayoutINS5_IJNSA_ILi2EEESB_SB_EEENS5_IJSB_NSA_ILi0EEESX_EEEEENS5_IJNS4_10UnderscoreES10_S10_EEEEENS4_13SM90_TMA_LOADENS4_14ComposedLayoutINS4_7SwizzleILi3ELi4ELi3EEENS4_18smem_ptr_flag_bitsILi16EEENSU_INS5_IJNSA_ILi8EEESH_EEENS5_IJSH_SB_EEEEEEEvNS4_8identityES13_S1D_vS1E_EENS_8epilogue10collective18CollectiveEpilogueINS1G_22Sm90TmaWarpSpecializedILi4ELi2ELi16ELb1ELb0EEEJSI_NS5_IJSF_NSA_ILi32EEEEEESJ_SK_SJ_SK_NS1G_6fusion15FusionCallbacksIS1K_NS1N_13LinCombEltActINS1G_6thread4ReLuESJ_fSJ_fLNS_15FloatRoundStyleE2EEESI_S1M_JEEES13_NS14_INS15_ILi2ELi4ELi3EEES18_NSU_INS5_IJS19_S1L_EEENS5_IJS1L_SB_EEEEEEENS4_17SM75_U32x4_LDSM_NENS4_14SM90_TMA_STOREES1Z_NS4_17SM90_U32x4_STSM_NENS4_9Copy_AtomIJS22_SJ_EEEvEEEvvEEEEvNT_6ParamsE,"aw",@nobits
	.sectionflags	@""
	.align	16
	.zero		1024


//--------------------- .nv.shared.reserved.0     --------------------------
	.section	.nv.shared.reserved.0,"aw",@nobits
	.weak		__nv_reservedSMEM_offset_0_alias
	.size		__nv_reservedSMEM_offset_0_alias, 0, 0
	.other		__nv_reservedSMEM_offset_0_alias,@"STO_CUDA_RESERVED_SHARED STV_DEFAULT"
__nv_reservedSMEM_offset_0_alias:
	.zero		0


//--------------------- .nv.global                --------------------------
	.section	.nv.global,"aw",@nobits
.nv.global:
	.type		_ZN39_INTERNAL_175e2967_4_k_cu_fb919ce7_26224cute1_E,@object
	.size		_ZN39_INTERNAL_175e2967_4_k_cu_fb919ce7_26224cute1_E,(_ZN39_INTERNAL_175e2967_4_k_cu_fb919ce7_26224cuda3std3__45__cpo6cbeginE - _ZN39_INTERNAL_175e2967_4_k_cu_fb919ce7_26224cute1_E)
_ZN39_INTERNAL_175e2967_4_k_cu_fb919ce7_26224cute1_E:
	.zero		1
	.type		_ZN39_INTERNAL_175e2967_4_k_cu_fb919ce7_26224cuda3std3__45__cpo6cbeginE,@object
	.size		_ZN39_INTERNAL_175e2967_4_k_cu_fb919ce7_26224cuda3std3__45__cpo6cbeginE,(_ZN39_INTERNAL_175e2967_4_k_cu_fb919ce7_26224cuda3std3__48in_placeE - _ZN39_INTERNAL_175e2967_4_k_cu_fb919ce7_26224cuda3std3__45__cpo6cbeginE)
_ZN39_INTERNAL_175e2967_4_k_cu_fb919ce7_26224cuda3std3__45__cpo6cbeginE:
	.zero		1
	.type		_ZN39_INTERNAL_175e2967_4_k_cu_fb919ce7_26224cuda3std3__48in_placeE,@object
	.size		_ZN39_INTERNAL_175e2967_4_k_cu_fb919ce7_26224cuda3std3__48in_placeE,(_ZN39_INTERNAL_175e2967_4_k_cu_fb919ce7_26224cuda3std6ranges3__45__cpo9iter_moveE - _ZN39_INTERNAL_175e2967_4_k_cu_fb919ce7_26224cuda3std3__48in_placeE)
_ZN39_INTERNAL_175e2967_4_k_cu_fb919ce7_26224cuda3std3__48in_placeE:
	.zero		1
	.type		_ZN39_INTERNAL_175e2967_4_k_cu_fb919ce7_26224cuda3std6ranges3__45__cpo9iter_moveE,@object
	.size		_ZN39_INTERNAL_175e2967_4_k_cu_fb919ce7_26224cuda3std6ranges3__45__cpo9iter_moveE,(_ZN39_INTERNAL_175e2967_4_k_cu_fb919ce7_26224cuda3std3__45__cpo5beginE - _ZN39_INTERNAL_175e2967_4_k_cu_fb919ce7_26224cuda3std6ranges3__45__cpo9iter_moveE)
_ZN39_INTERNAL_175e2967_4_k_cu_fb919ce7_26224cuda3std6ranges3__45__cpo9iter_moveE:
	.zero		1
	.type		_ZN39_INTERNAL_175e2967_4_k_cu_fb919ce7_26224cuda3std3__45__cpo5beginE,@object
	.size		_ZN39_INTERNAL_175e2967_4_k_cu_fb919ce7_26224cuda3std3__45__cpo5beginE,(_ZN39_INTERNAL_175e2967_4_k_cu_fb919ce7_26224cuda3std3__441_GLOBAL__N__175e2967_4_k_cu_fb919ce7_26226ignoreE - _ZN39_INTERNAL_175e2967_4_k_cu_fb919ce7_26224cuda3std3__45__cpo5beginE)
_ZN39_INTERNAL_175e2967_4_k_cu_fb919ce7_26224cuda3std3__45__cpo5beginE:
	.zero		1
	.type		_ZN39_INTERNAL_175e2967_4_k_cu_fb919ce7_26224cuda3std3__441_GLOBAL__N__175e2967_4_k_cu_fb919ce7_26226ignoreE,@object
	.size		_ZN39_INTERNAL_175e2967_4_k_cu_fb919ce7_26224cuda3std3__441_GLOBAL__N__175e2967_4_k_cu_fb919ce7_26226ignoreE,(_ZN39_INTERNAL_175e2967_4_k_cu_fb919ce7_26224cute7productE - _ZN39_INTERNAL_175e2967_4_k_cu_fb919ce7_26224cuda3std3__441_GLOBAL__N__175e2967_4_k_cu_fb919ce7_26226ignoreE)
_ZN39_INTERNAL_175e2967_4_k_cu_fb919ce7_26224cuda3std3__441_GLOBAL__N__175e2967_4_k_cu_fb919ce7_26226ignoreE:
	.zero		1
	.type		_ZN39_INTERNAL_175e2967_4_k_cu_fb919ce7_26224cute7productE,@object
	.size		_ZN39_INTERNAL_175e2967_4_k_cu_fb919ce7_26224cute7productE,(_ZN39_INTERNAL_175e2967_4_k_cu_fb919ce7_26224cuda3std3__45__cpo3endE - _ZN39_INTERNAL_175e2967_4_k_cu_fb919ce7_26224cute7productE)
_ZN39_INTERNAL_175e2967_4_k_cu_fb919ce7_26224cute7productE:
	.zero		1
	.type		_ZN39_INTERNAL_175e2967_4_k_cu_fb919ce7_26224cuda3std3__45__cpo3endE,@object
	.size		_ZN39_INTERNAL_175e2967_4_k_cu_fb919ce7_26224cuda3std3__45__cpo3endE,(_ZN39_INTERNAL_175e2967_4_k_cu_fb919ce7_26224cuda3std3__419piecewise_constructE - _ZN39_INTERNAL_175e2967_4_k_cu_fb919ce7_26224cuda3std3__45__cpo3endE)
_ZN39_INTERNAL_175e2967_4_k_cu_fb919ce7_26224cuda3std3__45__cpo3endE:
	.zero		1
	.type		_ZN39_INTERNAL_175e2967_4_k_cu_fb919ce7_26224cuda3std3__419piecewise_constructE,@object
	.size		_ZN39_INTERNAL_175e2967_4_k_cu_fb919ce7_26224cuda3std3__419piecewise_constructE,(_ZN39_INTERNAL_175e2967_4_k_cu_fb919ce7_26224cuda3std3__45__cpo4cendE - _ZN39_INTERNAL_175e2967_4_k_cu_fb919ce7_26224cuda3std3__419piecewise_constructE)
_ZN39_INTERNAL_175e2967_4_k_cu_fb919ce7_26224cuda3std3__419piecewise_constructE:
	.zero		1
	.type		_ZN39_INTERNAL_175e2967_4_k_cu_fb919ce7_26224cuda3std3__45__cpo4cendE,@object
	.size		_ZN39_INTERNAL_175e2967_4_k_cu_fb919ce7_26224cuda3std3__45__cpo4cendE,(_ZN39_INTERNAL_175e2967_4_k_cu_fb919ce7_26224cuda3std6ranges3__45__cpo4swapE - _ZN39_INTERNAL_175e2967_4_k_cu_fb919ce7_26224cuda3std3__45__cpo4cendE)
_ZN39_INTERNAL_175e2967_4_k_cu_fb919ce7_26224cuda3std3__45__cpo4cendE:
	.zero		1
	.type		_ZN39_INTERNAL_175e2967_4_k_cu_fb919ce7_26224cuda3std6ranges3__45__cpo4swapE,@object
	.size		_ZN39_INTERNAL_175e2967_4_k_cu_fb919ce7_26224cuda3std6ranges3__45__cpo4swapE,(.L_9 - _ZN39_INTERNAL_175e2967_4_k_cu_fb919ce7_26224cuda3std6ranges3__45__cpo4swapE)
_ZN39_INTERNAL_175e2967_4_k_cu_fb919ce7_26224cuda3std6ranges3__45__cpo4swapE:
	.zero		1
.L_9:


//--------------------- .nv.constant0._ZN7cutlass13device_kernelINS_4gemm6kernel13GemmUniversalIN4cute5tupleIJiiiiEEENS1_10collective13CollectiveMmaINS1_34MainloopSm90TmaGmmaWarpSpecializedILi4ENS5_IJNS4_1CILi1EEESB_SB_EEENS1_35KernelTmaWarpSpecializedCooperativeEEENS5_IJNSA_ILi128EEENSA_ILi256EEENSA_ILi64EEEEEENS_6half_tENS5_IJlSB_lEEESJ_SK_NS4_8TiledMMAINS4_8MMA_AtomIJNS4_4SM904GMMA26MMA_64x256x16_F32F16F16_SSILNSO_5MajorE0ELSQ_0ELNSO_7ScaleInE1ELSR_1EEEEEENS4_6LayoutINS5_IJNSA_ILi2EEESB_SB_EEENS5_IJSB_NSA_ILi0EEESX_EEEEENS5_IJNS4_10UnderscoreES10_S10_EEEEENS4_13SM90_TMA_LOADENS4_14ComposedLayoutINS4_7SwizzleILi3ELi4ELi3EEENS4_18smem_ptr_flag_bitsILi16EEENSU_INS5_IJNSA_ILi8EEESH_EEENS5_IJSH_SB_EEEEEEEvNS4_8identityES13_S1D_vS1E_EENS_8epilogue10collective18CollectiveEpilogueINS1G_22Sm90TmaWarpSpecializedILi4ELi2ELi16ELb1ELb0EEEJSI_NS5_IJSF_NSA_ILi32EEEEEESJ_SK_SJ_SK_NS1G_6fusion15FusionCallbacksIS1K_NS1N_13LinCombEltActINS1G_6thread4ReLuESJ_fSJ_fLNS_15FloatRoundStyleE2EEESI_S1M_JEEES13_NS14_INS15_ILi2ELi4ELi3EEES18_NSU_INS5_IJS19_S1L_EEENS5_IJS1L_SB_EEEEEEENS4_17SM75_U32x4_LDSM_NENS4_14SM90_TMA_STOREES1Z_NS4_17SM90_U32x4_STSM_NENS4_9Copy_AtomIJS22_SJ_EEEvEEEvvEEEEvNT_6ParamsE --------------------------
	.section	.nv.constant0._ZN7cutlass13device_kernelINS_4gemm6kernel13GemmUniversalIN4cute5tupleIJiiiiEEENS1_10collective13CollectiveMmaINS1_34MainloopSm90TmaGmmaWarpSpecializedILi4ENS5_IJNS4_1CILi1EEESB_SB_EEENS1_35KernelTmaWarpSpecializedCooperativeEEENS5_IJNSA_ILi128EEENSA_ILi256EEENSA_ILi64EEEEEENS_6half_tENS5_IJlSB_lEEESJ_SK_NS4_8TiledMMAINS4_8MMA_AtomIJNS4_4SM904GMMA26MMA_64x256x16_F32F16F16_SSILNSO_5MajorE0ELSQ_0ELNSO_7ScaleInE1ELSR_1EEEEEENS4_6LayoutINS5_IJNSA_ILi2EEESB_SB_EEENS5_IJSB_NSA_ILi0EEESX_EEEEENS5_IJNS4_10UnderscoreES10_S10_EEEEENS4_13SM90_TMA_LOADENS4_14ComposedLayoutINS4_7SwizzleILi3ELi4ELi3EEENS4_18smem_ptr_flag_bitsILi16EEENSU_INS5_IJNSA_ILi8EEESH_EEENS5_IJSH_SB_EEEEEEEvNS4_8identityES13_S1D_vS1E_EENS_8epilogue10collective18CollectiveEpilogueINS1G_22Sm90TmaWarpSpecializedILi4ELi2ELi16ELb1ELb0EEEJSI_NS5_IJSF_NSA_ILi32EEEEEESJ_SK_SJ_SK_NS1G_6fusion15FusionCallbacksIS1K_NS1N_13LinCombEltActINS1G_6thread4ReLuESJ_fSJ_fLNS_15FloatRoundStyleE2EEESI_S1M_JEEES13_NS14_INS15_ILi2ELi4ELi3EEES18_NSU_INS5_IJS19_S1L_EEENS5_IJS1L_SB_EEEEEEENS4_17SM75_U32x4_LDSM_NENS4_14SM90_TMA_STOREES1Z_NS4_17SM90_U32x4_STSM_NENS4_9Copy_AtomIJS22_SJ_EEEvEEEvvEEEEvNT_6ParamsE,"a",@progbits
	.sectionflags	@""
	.align	4
.nv.constant0._ZN7cutlass13device_kernelINS_4gemm6kernel13GemmUniversalIN4cute5tupleIJiiiiEEENS1_10collective13CollectiveMmaINS1_34MainloopSm90TmaGmmaWarpSpecializedILi4ENS5_IJNS4_1CILi1EEESB_SB_EEENS1_35KernelTmaWarpSpecializedCooperativeEEENS5_IJNSA_ILi128EEENSA_ILi256EEENSA_ILi64EEEEEENS_6half_tENS5_IJlSB_lEEESJ_SK_NS4_8TiledMMAINS4_8MMA_AtomIJNS4_4SM904GMMA26MMA_64x256x16_F32F16F16_SSILNSO_5MajorE0ELSQ_0ELNSO_7ScaleInE1ELSR_1EEEEEENS4_6LayoutINS5_IJNSA_ILi2EEESB_SB_EEENS5_IJSB_NSA_ILi0EEESX_EEEEENS5_IJNS4_10UnderscoreES10_S10_EEEEENS4_13SM90_TMA_LOADENS4_14ComposedLayoutINS4_7SwizzleILi3ELi4ELi3EEENS4_18smem_ptr_flag_bitsILi16EEENSU_INS5_IJNSA_ILi8EEESH_EEENS5_IJSH_SB_EEEEEEEvNS4_8identityES13_S1D_vS1E_EENS_8epilogue10collective18CollectiveEpilogueINS1G_22Sm90TmaWarpSpecializedILi4ELi2ELi16ELb1ELb0EEEJSI_NS5_IJSF_NSA_ILi32EEEEEESJ_SK_SJ_SK_NS1G_6fusion15FusionCallbacksIS1K_NS1N_13LinCombEltActINS1G_6thread4ReLuESJ_fSJ_fLNS_15FloatRoundStyleE2EEESI_S1M_JEEES13_NS14_INS15_ILi2ELi4ELi3EEES18_NSU_INS5_IJS19_S1L_EEENS5_IJS1L_SB_EEEEEEENS4_17SM75_U32x4_LDSM_NENS4_14SM90_TMA_STOREES1Z_NS4_17SM90_U32x4_STSM_NENS4_9Copy_AtomIJS22_SJ_EEEvEEEvvEEEEvNT_6ParamsE:
	.zero		2432


//--------------------- SYMBOLS --------------------------

	.type		.nv.reservedSmem.offset0,@object
	.size		.nv.reservedSmem.offset0,0x4
	.type		__assertfail,@function
